	.headerflags	@"EF_CUDA_TEXMODE_UNIFIED EF_CUDA_64BIT_ADDRESS EF_CUDA_ACCELERATORS EF_CUDA_SM90 EF_CUDA_VIRTUAL_SM(EF_CUDA_SM90)"
	.elftype	@"ET_EXEC"


//--------------------- .nv.info                  --------------------------
	.section	.nv.info,"",@"SHT_CUDA_INFO"
	.align	4


	//----- nvinfo : EIATTR_REGCOUNT
	.align		4
        /*0000*/ 	.byte	0x04, 0x2f
        /*0002*/ 	.short	(.L_3 - .L_2)
	.align		4
.L_2:
        /*0004*/ 	.word	index@(triton_poi_fused__native_batch_norm_legit_no_training_mul_softplus_tanh_41)
        /*0008*/ 	.word	0x00000030


	//----- nvinfo : EIATTR_MIN_STACK_SIZE
	.align		4
.L_3:
        /*000c*/ 	.byte	0x04, 0x12
        /*000e*/ 	.short	(.L_5 - .L_4)
	.align		4
.L_4:
        /*0010*/ 	.word	index@(triton_poi_fused__native_batch_norm_legit_no_training_mul_softplus_tanh_41)
        /*0014*/ 	.word	0x00000000


	//----- nvinfo : EIATTR_FRAME_SIZE
	.align		4
.L_5:
        /*0018*/ 	.byte	0x04, 0x11
        /*001a*/ 	.short	(.L_7 - .L_6)
	.align		4
.L_6:
        /*001c*/ 	.word	index@(triton_poi_fused__native_batch_norm_legit_no_training_mul_softplus_tanh_41)
        /*0020*/ 	.word	0x00000000


	//----- nvinfo : EIATTR_MIN_STACK_SIZE
	.align		4
.L_7:
        /*0024*/ 	.byte	0x04, 0x12
        /*0026*/ 	.short	(.L_9 - .L_8)
	.align		4
.L_8:
        /*0028*/ 	.word	index@(triton_poi_fused__native_batch_norm_legit_no_training_mul_softplus_tanh_41)
        /*002c*/ 	.word	0x00000000
.L_9:


//--------------------- .nv.info.triton_poi_fused__native_batch_norm_legit_no_training_mul_softplus_tanh_41 --------------------------
	.section	.nv.info.triton_poi_fused__native_batch_norm_legit_no_training_mul_softplus_tanh_41,"",@"SHT_CUDA_INFO"
	.sectionflags	@""
	.align	4


	//----- nvinfo : EIATTR_CUDA_API_VERSION
	.align		4
        /*0000*/ 	.byte	0x04, 0x37
        /*0002*/ 	.short	(.L_11 - .L_10)
.L_10:
        /*0004*/ 	.word	0x0000007c


	//----- nvinfo : EIATTR_KPARAM_INFO
	.align		4
.L_11:
        /*0008*/ 	.byte	0x04, 0x17
        /*000a*/ 	.short	(.L_13 - .L_12)
.L_12:
        /*000c*/ 	.word	0x00000000
        /*0010*/ 	.short	0x0007
        /*0012*/ 	.short	0x0034
        /*0014*/ 	.byte	0x00, 0xf0, 0x11, 0x00


	//----- nvinfo : EIATTR_KPARAM_INFO
	.align		4
.L_13:
        /*0018*/ 	.byte	0x04, 0x17
        /*001a*/ 	.short	(.L_15 - .L_14)
.L_14:
        /*001c*/ 	.word	0x00000000
        /*0020*/ 	.short	0x0006
        /*0022*/ 	.short	0x0030
        /*0024*/ 	.byte	0x00, 0xf0, 0x11, 0x00


	//----- nvinfo : EIATTR_KPARAM_INFO
	.align		4
.L_15:
        /*0028*/ 	.byte	0x04, 0x17
        /*002a*/ 	.short	(.L_17 - .L_16)
.L_16:
        /*002c*/ 	.word	0x00000000
        /*0030*/ 	.short	0x0005
        /*0032*/ 	.short	0x0028
        /*0034*/ 	.byte	0x00, 0xf4, 0x21, 0x00


	//----- nvinfo : EIATTR_KPARAM_INFO
	.align		4
.L_17:
        /*0038*/ 	.byte	0x04, 0x17
        /*003a*/ 	.short	(.L_19 - .L_18)
.L_18:
        /*003c*/ 	.word	0x00000000
        /*0040*/ 	.short	0x0004
        /*0042*/ 	.short	0x0020
        /*0044*/ 	.byte	0x00, 0xf4, 0x21, 0x00


	//----- nvinfo : EIATTR_KPARAM_INFO
	.align		4
.L_19:
        /*0048*/ 	.byte	0x04, 0x17
        /*004a*/ 	.short	(.L_21 - .L_20)
.L_20:
        /*004c*/ 	.word	0x00000000
        /*0050*/ 	.short	0x0003
        /*0052*/ 	.short	0x0018
        /*0054*/ 	.byte	0x00, 0xf4, 0x21, 0x00


	//----- nvinfo : EIATTR_KPARAM_INFO
	.align		4
.L_21:
        /*0058*/ 	.byte	0x04, 0x17
        /*005a*/ 	.short	(.L_23 - .L_22)
.L_22:
        /*005c*/ 	.word	0x00000000
        /*0060*/ 	.short	0x0002
        /*0062*/ 	.short	0x0010
        /*0064*/ 	.byte	0x00, 0xf4, 0x21, 0x00


	//----- nvinfo : EIATTR_KPARAM_INFO
	.align		4
.L_23:
        /*0068*/ 	.byte	0x04, 0x17
        /*006a*/ 	.short	(.L_25 - .L_24)
.L_24:
        /*006c*/ 	.word	0x00000000
        /*0070*/ 	.short	0x0001
        /*0072*/ 	.short	0x0008
        /*0074*/ 	.byte	0x00, 0xf4, 0x21, 0x00


	//----- nvinfo : EIATTR_KPARAM_INFO
	.align		4
.L_25:
        /*0078*/ 	.byte	0x04, 0x17
        /*007a*/ 	.short	(.L_27 - .L_26)
.L_26:
        /*007c*/ 	.word	0x00000000
        /*0080*/ 	.short	0x0000
        /*0082*/ 	.short	0x0000
        /*0084*/ 	.byte	0x00, 0xf4, 0x21, 0x00


	//----- nvinfo : EIATTR_SPARSE_MMA_MASK
	.align		4
.L_27:
        /*0088*/ 	.byte	0x03, 0x50
        /*008a*/ 	.short	0x0000


	//----- nvinfo : EIATTR_MAXREG_COUNT
	.align		4
        /*008c*/ 	.byte	0x03, 0x1b
        /*008e*/ 	.short	0x00ff


	//----- nvinfo : EIATTR_EXIT_INSTR_OFFSETS
	.align		4
        /*0090*/ 	.byte	0x04, 0x1c
        /*0092*/ 	.short	(.L_29 - .L_28)


	//   ....[0]....
.L_28:
        /*0094*/ 	.word	0x00004910


	//   ....[1]....
        /*0098*/ 	.word	0x00004960


	//----- nvinfo : EIATTR_REQNTID
	.align		4
.L_29:
        /*009c*/ 	.byte	0x04, 0x10
        /*009e*/ 	.short	(.L_31 - .L_30)
.L_30:
        /*00a0*/ 	.word	0x00000100
        /*00a4*/ 	.word	0x00000001
        /*00a8*/ 	.word	0x00000001


	//----- nvinfo : EIATTR_CRS_STACK_SIZE
	.align		4
.L_31:
        /*00ac*/ 	.byte	0x04, 0x1e
        /*00ae*/ 	.short	(.L_33 - .L_32)
.L_32:
        /*00b0*/ 	.word	0x00000000


	//----- nvinfo : EIATTR_CBANK_PARAM_SIZE
	.align		4
.L_33:
        /*00b4*/ 	.byte	0x03, 0x19
        /*00b6*/ 	.short	0x0038


	//----- nvinfo : EIATTR_PARAM_CBANK
	.align		4
        /*00b8*/ 	.byte	0x04, 0x0a
        /*00ba*/ 	.short	(.L_35 - .L_34)
	.align		4
.L_34:
        /*00bc*/ 	.word	index@(.nv.constant0.triton_poi_fused__native_batch_norm_legit_no_training_mul_softplus_tanh_41)
        /*00c0*/ 	.short	0x0210
        /*00c2*/ 	.short	0x0038


	//----- nvinfo : EIATTR_SW_WAR
	.align		4
.L_35:
        /*00c4*/ 	.byte	0x04, 0x36
        /*00c6*/ 	.short	(.L_37 - .L_36)
.L_36:
        /*00c8*/ 	.word	0x00000008
.L_37:


//--------------------- .nv.callgraph             --------------------------
	.section	.nv.callgraph,"",@"SHT_CUDA_CALLGRAPH"
	.align	4
	.sectionentsize	8
	.align		4
        /*0000*/ 	.word	0x00000000
	.align		4
        /*0004*/ 	.word	0xffffffff
	.align		4
        /*0008*/ 	.word	0x00000000
	.align		4
        /*000c*/ 	.word	0xfffffffe
	.align		4
        /*0010*/ 	.word	0x00000000
	.align		4
        /*0014*/ 	.word	0xfffffffd
	.align		4
        /*0018*/ 	.word	0x00000000
	.align		4
        /*001c*/ 	.word	0xfffffffc


//--------------------- .nv.constant4             --------------------------
	.section	.nv.constant4,"a",@progbits
	.align	8
	.align		8
.nv.constant4:
        /*0000*/ 	.dword	_$_str
	.align		8
        /*0008*/ 	.dword	_$_str_$_2


//--------------------- .text.triton_poi_fused__native_batch_norm_legit_no_training_mul_softplus_tanh_41 --------------------------
	.section	.text.triton_poi_fused__native_batch_norm_legit_no_training_mul_softplus_tanh_41,"ax",@progbits
	.sectionflags	@"SHF_BARRIERS=1"
	.align	128
        .global         triton_poi_fused__native_batch_norm_legit_no_training_mul_softplus_tanh_41
        .type           triton_poi_fused__native_batch_norm_legit_no_training_mul_softplus_tanh_41,@function
        .size           triton_poi_fused__native_batch_norm_legit_no_training_mul_softplus_tanh_41,(.L_x_81 - triton_poi_fused__native_batch_norm_legit_no_training_mul_softplus_tanh_41)
        .other          triton_poi_fused__native_batch_norm_legit_no_training_mul_softplus_tanh_41,@"STO_CUDA_ENTRY STV_DEFAULT"
triton_poi_fused__native_batch_norm_legit_no_training_mul_softplus_tanh_41:
.text.triton_poi_fused__native_batch_norm_legit_no_training_mul_softplus_tanh_41:
[----:B------:R-:W0:Y:S01]  /*0000*/  LDC R1, c[0x0][0x28] ;  /* 0x00000a00ff017b82 */ /* 0x000e220000000800 */
[----:B------:R-:W1:Y:S07]  /*0010*/  S2R R16, SR_TID.X ;  /* 0x0000000000107919 */ /* 0x000e6e0000002100 */
[----:B------:R-:W2:Y:S01]  /*0020*/  S2UR UR4, SR_CTAID.Y ;  /* 0x00000000000479c3 */ /* 0x000ea20000002600 */
[----:B------:R-:W-:Y:S02]  /*0030*/  CS2R R28, SRZ ;  /* 0x00000000001c7805 */ /* 0x000fe4000001ff00 */
[----:B------:R-:W-:Y:S01]  /*0040*/  CS2R R30, SRZ ;  /* 0x00000000001e7805 */ /* 0x000fe2000001ff00 */
[----:B------:R-:W3:Y:S01]  /*0050*/  S2R R3, SR_CTAID.X ;  /* 0x0000000000037919 */ /* 0x000ee20000002500 */
[----:B------:R-:W-:Y:S01]  /*0060*/  ULDC.64 UR8, c[0x0][0x208] ;  /* 0x0000820000087ab9 */ /* 0x000fe20000000a00 */
[----:B------:R-:W-:-:S02]  /*0070*/  CS2R R12, SRZ ;  /* 0x00000000000c7805 */ /* 0x000fc4000001ff00 */
[----:B------:R-:W4:Y:S01]  /*0080*/  LDC.64 R4, c[0x0][0x210] ;  /* 0x00008400ff047b82 */ /* 0x000f220000000a00 */
[----:B--2---:R-:W-:Y:S01]  /*0090*/  USHF.L.U32 UR4, UR4, 0x4, URZ ;  /* 0x0000000404047899 */ /* 0x004fe2000800063f */
[----:B-1----:R-:W-:Y:S02]  /*00a0*/  SHF.L.U32 R2, R16, 0x2, RZ ;  /* 0x0000000210027819 */ /* 0x002fe400000006ff */
[----:B------:R-:W-:Y:S02]  /*00b0*/  SHF.R.U32.HI R0, RZ, 0x6, R16 ;  /* 0x00000006ff007819 */ /* 0x000fe40000011610 */
[----:B------:R-:W-:Y:S02]  /*00c0*/  LOP3.LUT R6, R2, 0xfc, RZ, 0xc0, !PT ;  /* 0x000000fc02067812 */ /* 0x000fe400078ec0ff */
[----:B------:R-:W-:Y:S02]  /*00d0*/  SGXT.U32 R0, R0, 0x2 ;  /* 0x000000020000781a */ /* 0x000fe40000000000 */
[----:B---3--:R-:W-:-:S02]  /*00e0*/  PRMT R17, R6, 0x6540, R3 ;  /* 0x0000654006117816 */ /* 0x008fc40000000003 */
[----:B------:R-:W-:Y:S02]  /*00f0*/  LOP3.LUT R0, R0, UR4, RZ, 0xfc, !PT ;  /* 0x0000000400007c12 */ /* 0x000fe4000f8efcff */
[----:B------:R-:W-:Y:S02]  /*0100*/  ISETP.GE.AND P0, PT, R17, 0x400, PT ;  /* 0x000004001100780c */ /* 0x000fe40003f06270 */
[C---:B------:R-:W-:Y:S02]  /*0110*/  LEA R7, R0.reuse, R17, 0xa ;  /* 0x0000001100077211 */ /* 0x040fe400078e50ff */
[C---:B------:R-:W-:Y:S02]  /*0120*/  ISETP.LT.AND P1, PT, R0.reuse, 0x10, !P0 ;  /* 0x000000100000780c */ /* 0x040fe40004721270 */
[----:B------:R-:W-:Y:S01]  /*0130*/  LOP3.LUT R8, R0, 0x4, RZ, 0xfc, !PT ;  /* 0x0000000400087812 */ /* 0x000fe200078efcff */
[----:B----4-:R-:W-:-:S03]  /*0140*/  IMAD.WIDE R6, R7, 0x4, R4 ;  /* 0x0000000407067825 */ /* 0x010fc600078e0204 */
[----:B------:R-:W-:-:S07]  /*0150*/  ISETP.LT.AND P2, PT, R8, 0x10, !P0 ;  /* 0x000000100800780c */ /* 0x000fce0004741270 */
[----:B------:R1:W2:Y:S01]  /*0160*/  @P1 LDG.E.EL.128 R28, desc[UR8][R6.64] ;  /* 0x00000008061c1981 */ /* 0x0002a2000c2e1d00 */
[----:B------:R-:W-:Y:S02]  /*0170*/  LEA R9, R8, R17, 0xa ;  /* 0x0000001108097211 */ /* 0x000fe400078e50ff */
[----:B------:R-:W-:Y:S02]  /*0180*/  CS2R R14, SRZ ;  /* 0x00000000000e7805 */ /* 0x000fe4000001ff00 */
[----:B------:R-:W-:Y:S01]  /*0190*/  LOP3.LUT R10, R0, 0x8, RZ, 0xfc, !PT ;  /* 0x00000008000a7812 */ /* 0x000fe200078efcff */
[----:B------:R-:W-:-:S03]  /*01a0*/  IMAD.WIDE R8, R9, 0x4, R4 ;  /* 0x0000000409087825 */ /* 0x000fc600078e0204 */
[C---:B------:R-:W-:Y:S02]  /*01b0*/  ISETP.LT.AND P1, PT, R10.reuse, 0x10, !P0 ;  /* 0x000000100a00780c */ /* 0x040fe40004721270 */
[----:B------:R3:W4:Y:S01]  /*01c0*/  @P2 LDG.E.EL.128 R12, desc[UR8][R8.64] ;  /* 0x00000008080c2981 */ /* 0x000722000c2e1d00 */
[----:B------:R-:W-:Y:S02]  /*01d0*/  LEA R11, R10, R17, 0xa ;  /* 0x000000110a0b7211 */ /* 0x000fe400078e50ff */
[----:B------:R-:W-:Y:S02]  /*01e0*/  CS2R R24, SRZ ;  /* 0x0000000000187805 */ /* 0x000fe4000001ff00 */
[----:B------:R-:W-:Y:S02]  /*01f0*/  CS2R R26, SRZ ;  /* 0x00000000001a7805 */ /* 0x000fe4000001ff00 */
[----:B------:R-:W-:Y:S01]  /*0200*/  LOP3.LUT R0, R0, 0xc, RZ, 0xfc, !PT ;  /* 0x0000000c00007812 */ /* 0x000fe200078efcff */
[----:B------:R-:W-:-:S03]  /*0210*/  IMAD.WIDE R10, R11, 0x4, R4 ;  /* 0x000000040b0a7825 */ /* 0x000fc600078e0204 */
[C---:B------:R-:W-:Y:S02]  /*0220*/  ISETP.LT.AND P0, PT, R0.reuse, 0x10, !P0 ;  /* 0x000000100000780c */ /* 0x040fe40004701270 */
[----:B------:R-:W-:Y:S01]  /*0230*/  LEA R17, R0, R17, 0xa ;  /* 0x0000001100117211 */ /* 0x000fe200078e50ff */
[----:B------:R5:W4:Y:S01]  /*0240*/  @P1 LDG.E.EL.128 R24, desc[UR8][R10.64] ;  /* 0x000000080a181981 */ /* 0x000b22000c2e1d00 */
[----:B-1----:R-:W-:-:S03]  /*0250*/  CS2R R6, SRZ ;  /* 0x0000000000067805 */ /* 0x002fc6000001ff00 */
[----:B---3--:R-:W-:Y:S01]  /*0260*/  IMAD.WIDE R8, R17, 0x4, R4 ;  /* 0x0000000411087825 */ /* 0x008fe200078e0204 */
[----:B------:R-:W-:-:S06]  /*0270*/  CS2R R4, SRZ ;  /* 0x0000000000047805 */ /* 0x000fcc000001ff00 */
[----:B------:R1:W3:Y:S01]  /*0280*/  @P0 LDG.E.EL.128 R4, desc[UR8][R8.64] ;  /* 0x0000000808040981 */ /* 0x0002e2000c2e1d00 */
[----:B------:R-:W1:Y:S01]  /*0290*/  S2UR UR6, SR_CgaCtaId ;  /* 0x00000000000679c3 */ /* 0x000e620000008800 */
[----:B------:R-:W-:Y:S01]  /*02a0*/  SHF.R.U32.HI R0, RZ, 0x8, R2 ;  /* 0x00000008ff007819 */ /* 0x000fe20000011602 */
[----:B------:R-:W-:Y:S01]  /*02b0*/  UMOV UR5, 0x400 ;  /* 0x0000040000057882 */ /* 0x000fe20000000000 */
[----:B------:R-:W-:Y:S02]  /*02c0*/  LOP3.LUT R22, R16, 0xff, RZ, 0xc0, !PT ;  /* 0x000000ff10167812 */ /* 0x000fe400078ec0ff */
[----:B-----5:R-:W-:Y:S02]  /*02d0*/  SGXT.U32 R11, R0, 0x2 ;  /* 0x00000002000b781a */ /* 0x020fe40000000000 */
[----:B------:R-:W-:Y:S02]  /*02e0*/  LOP3.LUT R0, R2, 0x3fc, RZ, 0xc0, !PT ;  /* 0x000003fc02007812 */ /* 0x000fe400078ec0ff */
[----:B------:R-:W-:Y:S01]  /*02f0*/  LOP3.LUT R10, R11, 0x3fc, R2, 0xf8, !PT ;  /* 0x000003fc0b0a7812 */ /* 0x000fe200078ef802 */
[----:B-1----:R-:W1:Y:S01]  /*0300*/  LDC.64 R8, c[0x0][0x220] ;  /* 0x00008800ff087b82 */ /* 0x002e620000000a00 */
[----:B0-----:R-:W-:-:S06]  /*0310*/  UPRMT UR5, UR6, 0x654, UR5 ;  /* 0x0000065406057896 */ /* 0x001fcc0008000005 */
[----:B------:R-:W-:Y:S02]  /*0320*/  LEA R11, R11, UR5, 0x2 ;  /* 0x000000050b0b7c11 */ /* 0x000fe4000f8e10ff */
[----:B------:R-:W-:Y:S02]  /*0330*/  LEA R17, R10, UR5, 0x2 ;  /* 0x000000050a117c11 */ /* 0x000fe4000f8e10ff */
[----:B------:R-:W-:Y:S02]  /*0340*/  LEA R44, R0, R11, 0x2 ;  /* 0x0000000b002c7211 */ /* 0x000fe400078e10ff */
[----:B------:R-:W-:Y:S02]  /*0350*/  LEA R22, R22, UR5, 0x2 ;  /* 0x0000000516167c11 */ /* 0x000fe4000f8e10ff */
[----:B------:R-:W-:-:S04]  /*0360*/  PRMT R11, R16, 0x6540, R3 ;  /* 0x00006540100b7816 */ /* 0x000fc80000000003 */
[C---:B------:R-:W-:Y:S01]  /*0370*/  ISETP.GE.AND P0, PT, R11.reuse, 0x400, PT ;  /* 0x000004000b00780c */ /* 0x040fe20003f06270 */
[C---:B-1----:R-:W-:Y:S02]  /*0380*/  IMAD.WIDE R42, R11.reuse, 0x4, R8 ;  /* 0x000000040b2a7825 */ /* 0x042fe400078e0208 */
[----:B------:R-:W0:Y:S01]  /*0390*/  LDC.64 R8, c[0x0][0x230] ;  /* 0x00008c00ff087b82 */ /* 0x000e220000000a00 */
[----:B--2---:R-:W-:Y:S04]  /*03a0*/  STS [R17], R28 ;  /* 0x0000001c11007388 */ /* 0x004fe80000000800 */
[----:B------:R-:W-:Y:S04]  /*03b0*/  STS [R44+0x4], R29 ;  /* 0x0000041d2c007388 */ /* 0x000fe80000000800 */
[----:B------:R-:W-:Y:S04]  /*03c0*/  STS [R44+0x8], R30 ;  /* 0x0000081e2c007388 */ /* 0x000fe80000000800 */
[----:B------:R-:W-:Y:S01]  /*03d0*/  STS [R44+0xc], R31 ;  /* 0x00000c1f2c007388 */ /* 0x000fe20000000800 */
[----:B------:R-:W-:Y:S06]  /*03e0*/  BAR.SYNC.DEFER_BLOCKING 0x0 ;  /* 0x0000000000007b1d */ /* 0x000fec0000010000 */
[----:B------:R-:W1:Y:S04]  /*03f0*/  LDS R40, [R22] ;  /* 0x0000000016287984 */ /* 0x000e680000000800 */
[----:B------:R-:W2:Y:S04]  /*0400*/  LDS R36, [R22+0x404] ;  /* 0x0004040016247984 */ /* 0x000ea80000000800 */
[----:B------:R-:W5:Y:S04]  /*0410*/  LDS R34, [R22+0x808] ;  /* 0x0008080016227984 */ /* 0x000f680000000800 */
[----:B------:R-:W0:Y:S01]  /*0420*/  LDS R32, [R22+0xc0c] ;  /* 0x000c0c0016207984 */ /* 0x000e220000000800 */
[----:B------:R-:W-:Y:S06]  /*0430*/  BAR.SYNC.DEFER_BLOCKING 0x0 ;  /* 0x0000000000007b1d */ /* 0x000fec0000010000 */
[----:B----4-:R-:W-:Y:S04]  /*0440*/  STS [R17], R12 ;  /* 0x0000000c11007388 */ /* 0x010fe80000000800 */
[----:B------:R4:W-:Y:S04]  /*0450*/  STS [R44+0x4], R13 ;  /* 0x0000040d2c007388 */ /* 0x0009e80000000800 */
[----:B------:R-:W-:Y:S04]  /*0460*/  STS [R44+0x8], R14 ;  /* 0x0000080e2c007388 */ /* 0x000fe80000000800 */
[----:B------:R-:W-:Y:S01]  /*0470*/  STS [R44+0xc], R15 ;  /* 0x00000c0f2c007388 */ /* 0x000fe20000000800 */
[----:B----4-:R-:W-:Y:S01]  /*0480*/  HFMA2.MMA R13, -RZ, RZ, 0, 0 ;  /* 0x00000000ff0d7435 */ /* 0x010fe200000001ff */
[----:B------:R-:W-:Y:S06]  /*0490*/  BAR.SYNC.DEFER_BLOCKING 0x0 ;  /* 0x0000000000007b1d */ /* 0x000fec0000010000 */
[----:B------:R-:W4:Y:S04]  /*04a0*/  LDS R30, [R22] ;  /* 0x00000000161e7984 */ /* 0x000f280000000800 */
[----:B------:R-:W-:Y:S04]  /*04b0*/  LDS R28, [R22+0x404] ;  /* 0x00040400161c7984 */ /* 0x000fe80000000800 */
[----:B------:R-:W0:Y:S04]  /*04c0*/  LDS R10, [R22+0x808] ;  /* 0x00080800160a7984 */ /* 0x000e280000000800 */
[----:B------:R-:W0:Y:S01]  /*04d0*/  LDS R0, [R22+0xc0c] ;  /* 0x000c0c0016007984 */ /* 0x000e220000000800 */
[----:B------:R-:W-:Y:S06]  /*04e0*/  BAR.SYNC.DEFER_BLOCKING 0x0 ;  /* 0x0000000000007b1d */ /* 0x000fec0000010000 */
[----:B------:R-:W-:Y:S04]  /*04f0*/  STS [R17], R24 ;  /* 0x0000001811007388 */ /* 0x000fe80000000800 */
[----:B------:R1:W-:Y:S04]  /*0500*/  STS [R44+0x4], R25 ;  /* 0x000004192c007388 */ /* 0x0003e80000000800 */
[----:B------:R-:W-:Y:S04]  /*0510*/  STS [R44+0x8], R26 ;  /* 0x0000081a2c007388 */ /* 0x000fe80000000800 */
[----:B------:R2:W-:Y:S01]  /*0520*/  STS [R44+0xc], R27 ;  /* 0x00000c1b2c007388 */ /* 0x0005e20000000800 */
[----:B-1----:R-:W1:Y:S08]  /*0530*/  LDC.64 R24, c[0x0][0x228] ;  /* 0x00008a00ff187b82 */ /* 0x002e700000000a00 */
[----:B------:R-:W-:Y:S08]  /*0540*/  BAR.SYNC.DEFER_BLOCKING 0x0 ;  /* 0x0000000000007b1d */ /* 0x000ff00000010000 */
[----:B--2---:R-:W2:Y:S01]  /*0550*/  LDC.64 R26, c[0x0][0x218] ;  /* 0x00008600ff1a7b82 */ /* 0x004ea20000000a00 */
[----:B------:R-:W0:Y:S04]  /*0560*/  LDS R12, [R22] ;  /* 0x00000000160c7984 */ /* 0x000e280000000800 */
[----:B------:R-:W0:Y:S04]  /*0570*/  LDS R18, [R22+0x404] ;  /* 0x0004040016127984 */ /* 0x000e280000000800 */
[----:B------:R-:W0:Y:S04]  /*0580*/  LDS R38, [R22+0x808] ;  /* 0x0008080016267984 */ /* 0x000e280000000800 */
[----:B------:R-:W0:Y:S01]  /*0590*/  LDS R20, [R22+0xc0c] ;  /* 0x000c0c0016147984 */ /* 0x000e220000000800 */
[----:B------:R-:W-:Y:S06]  /*05a0*/  BAR.SYNC.DEFER_BLOCKING 0x0 ;  /* 0x0000000000007b1d */ /* 0x000fec0000010000 */
[----:B---3--:R-:W-:Y:S04]  /*05b0*/  STS [R17], R4 ;  /* 0x0000000411007388 */ /* 0x008fe80000000800 */
[----:B------:R-:W-:Y:S04]  /*05c0*/  STS [R44+0x4], R5 ;  /* 0x000004052c007388 */ /* 0x000fe80000000800 */
[----:B------:R-:W-:Y:S04]  /*05d0*/  STS [R44+0x8], R6 ;  /* 0x000008062c007388 */ /* 0x000fe80000000800 */
[----:B------:R3:W-:Y:S01]  /*05e0*/  STS [R44+0xc], R7 ;  /* 0x00000c072c007388 */ /* 0x0007e20000000800 */
[----:B------:R-:W-:Y:S06]  /*05f0*/  BAR.SYNC.DEFER_BLOCKING 0x0 ;  /* 0x0000000000007b1d */ /* 0x000fec0000010000 */
[----:B------:R-:W4:Y:S01]  /*0600*/  @!P0 LDG.E.EL R13, desc[UR8][R42.64] ;  /* 0x000000082a0d8981 */ /* 0x000f22000c2e1900 */
[----:B------:R-:W-:Y:S01]  /*0610*/  MOV R15, RZ ;  /* 0x000000ff000f7202 */ /* 0x000fe20000000f00 */
[----:B--2---:R-:W-:Y:S01]  /*0620*/  IMAD.WIDE R26, R11, 0x4, R26 ;  /* 0x000000040b1a7825 */ /* 0x004fe200078e021a */
[----:B---3--:R-:W-:Y:S01]  /*0630*/  HFMA2.MMA R44, -RZ, RZ, 0, 0 ;  /* 0x00000000ff2c7435 */ /* 0x008fe200000001ff */
[----:B------:R-:W-:-:S03]  /*0640*/  MOV R23, RZ ;  /* 0x000000ff00177202 */ /* 0x000fc60000000f00 */
[----:B------:R2:W3:Y:S01]  /*0650*/  @!P0 LDG.E.EL R15, desc[UR8][R26.64] ;  /* 0x000000081a0f8981 */ /* 0x0004e2000c2e1900 */
[----:B-1----:R-:W-:-:S04]  /*0660*/  IMAD.WIDE R4, R11, 0x4, R24 ;  /* 0x000000040b047825 */ /* 0x002fc800078e0218 */
[----:B0-----:R-:W-:Y:S01]  /*0670*/  IMAD.WIDE R8, R11, 0x4, R8 ;  /* 0x000000040b087825 */ /* 0x001fe200078e0208 */
[----:B------:R0:W5:Y:S04]  /*0680*/  @!P0 LDG.E.EL R44, desc[UR8][R4.64] ;  /* 0x00000008042c8981 */ /* 0x000168000c2e1900 */
[----:B------:R-:W5:Y:S01]  /*0690*/  @!P0 LDG.E.EL R23, desc[UR8][R8.64] ;  /* 0x0000000808178981 */ /* 0x000f62000c2e1900 */
[----:B--2---:R-:W-:Y:S01]  /*06a0*/  HFMA2.MMA R26, -RZ, RZ, 1.625, 0 ;  /* 0x3e800000ff1a7435 */ /* 0x004fe200000001ff */
[----:B------:R-:W-:Y:S01]  /*06b0*/  MOV R19, 0x3d39bf78 ;  /* 0x3d39bf7800137802 */ /* 0x000fe20000000f00 */
[----:B------:R-:W-:Y:S01]  /*06c0*/  BSSY B0, `(.L_x_0) ;  /* 0x00000b6000007945 */ /* 0x000fe20003800000 */
[----:B----4-:R-:W-:-:S04]  /*06d0*/  FADD R13, R13, 9.9999997473787516356e-06 ;  /* 0x3727c5ac0d0d7421 */ /* 0x010fc80000000000 */
[----:B------:R-:W1:Y:S01]  /*06e0*/  MUFU.SQRT R6, R13 ;  /* 0x0000000d00067308 */ /* 0x000e620000002000 */
[--C-:B---3--:R-:W-:Y:S01]  /*06f0*/  FADD R40, R40, -R15.reuse ;  /* 0x8000000f28287221 */ /* 0x108fe20000000000 */
[--C-:B------:R-:W-:Y:S01]  /*0700*/  FADD R36, R36, -R15.reuse ;  /* 0x8000000f24247221 */ /* 0x100fe20000000000 */
[--C-:B-----5:R-:W-:Y:S01]  /*0710*/  FADD R34, R34, -R15.reuse ;  /* 0x8000000f22227221 */ /* 0x120fe20000000000 */
[--C-:B------:R-:W-:Y:S01]  /*0720*/  FADD R32, R32, -R15.reuse ;  /* 0x8000000f20207221 */ /* 0x100fe20000000000 */
[--C-:B------:R-:W-:Y:S01]  /*0730*/  FADD R30, R30, -R15.reuse ;  /* 0x8000000f1e1e7221 */ /* 0x100fe20000000000 */
[----:B------:R-:W-:Y:S01]  /*0740*/  FADD R10, R10, -R15 ;  /* 0x8000000f0a0a7221 */ /* 0x000fe20000000000 */
[C---:B-1----:R-:W-:Y:S02]  /*0750*/  FSETP.GT.AND P0, PT, R6.reuse, 8.50705917302346158658e+37, PT ;  /* 0x7e8000000600780b */ /* 0x042fe40003f04000 */
[----:B------:R-:W-:Y:S02]  /*0760*/  FSETP.GEU.AND P1, PT, R6, 1.175494350822287508e-38, PT ;  /* 0x008000000600780b */ /* 0x000fe40003f2e000 */
[----:B------:R-:W-:-:S09]  /*0770*/  FSEL R14, R26, 1, P0 ;  /* 0x3f8000001a0e7808 */ /* 0x000fd20000000000 */
[----:B------:R-:W-:Y:S02]  /*0780*/  @P0 FMUL R6, R6, 0.25 ;  /* 0x3e80000006060820 */ /* 0x000fe40000400000 */
[----:B------:R-:W-:Y:S02]  /*0790*/  @!P1 FMUL R14, R14, 16777216 ;  /* 0x4b8000000e0e9820 */ /* 0x000fe40000400000 */
[----:B------:R-:W-:-:S04]  /*07a0*/  @!P1 FMUL R6, R6, 16777216 ;  /* 0x4b80000006069820 */ /* 0x000fc80000400000 */
[----:B------:R-:W1:Y:S02]  /*07b0*/  MUFU.RCP R43, R6 ;  /* 0x00000006002b7308 */ /* 0x000e640000001000 */
[----:B-1----:R-:W-:-:S04]  /*07c0*/  FMUL R43, R43, R14 ;  /* 0x0000000e2b2b7220 */ /* 0x002fc80000400000 */
[-C--:B0-----:R-:W-:Y:S01]  /*07d0*/  FMUL R4, R40, R43.reuse ;  /* 0x0000002b28047220 */ /* 0x081fe20000400000 */
[-C--:B------:R-:W-:Y:S01]  /*07e0*/  FMUL R36, R36, R43.reuse ;  /* 0x0000002b24247220 */ /* 0x080fe20000400000 */
[-C--:B------:R-:W-:Y:S01]  /*07f0*/  FMUL R6, R34, R43.reuse ;  /* 0x0000002b22067220 */ /* 0x080fe20000400000 */
[-C--:B------:R-:W-:Y:S01]  /*0800*/  FMUL R32, R32, R43.reuse ;  /* 0x0000002b20207220 */ /* 0x080fe20000400000 */
[-CC-:B------:R-:W-:Y:S01]  /*0810*/  FFMA R4, R4, R44.reuse, R23.reuse ;  /* 0x0000002c04047223 */ /* 0x180fe20000000017 */
[-CC-:B------:R-:W-:Y:S01]  /*0820*/  FFMA R5, R36, R44.reuse, R23.reuse ;  /* 0x0000002c24057223 */ /* 0x180fe20000000017 */
[----:B------:R-:W-:Y:S01]  /*0830*/  FFMA R6, R6, R44, R23 ;  /* 0x0000002c06067223 */ /* 0x000fe20000000017 */
[----:B------:R-:W-:Y:S01]  /*0840*/  FMUL R30, R30, R43 ;  /* 0x0000002b1e1e7220 */ /* 0x000fe20000400000 */
[----:B------:R-:W-:Y:S01]  /*0850*/  FMUL R7, R4, 1.4426950216293334961 ;  /* 0x3fb8aa3b04077820 */ /* 0x000fe20000400000 */
[----:B------:R-:W-:Y:S01]  /*0860*/  FMUL R8, R5, 1.4426950216293334961 ;  /* 0x3fb8aa3b05087820 */ /* 0x000fe20000400000 */
[----:B------:R-:W-:Y:S01]  /*0870*/  FMUL R9, R6, 1.4426950216293334961 ;  /* 0x3fb8aa3b06097820 */ /* 0x000fe20000400000 */
[----:B------:R-:W-:-:S02]  /*0880*/  FMUL R10, R43, R10 ;  /* 0x0000000a2b0a7220 */ /* 0x000fc40000400000 */
[----:B------:R-:W-:Y:S02]  /*0890*/  FSETP.GEU.AND P0, PT, R7, -126, PT ;  /* 0xc2fc00000700780b */ /* 0x000fe40003f0e000 */
[----:B------:R-:W-:Y:S01]  /*08a0*/  FSETP.GEU.AND P1, PT, R8, -126, PT ;  /* 0xc2fc00000800780b */ /* 0x000fe20003f2e000 */
[----:B------:R-:W-:Y:S01]  /*08b0*/  FFMA R10, R10, R44, R23 ;  /* 0x0000002c0a0a7223 */ /* 0x000fe20000000017 */
[----:B------:R-:W-:-:S09]  /*08c0*/  FSETP.GEU.AND P2, PT, R9, -126, PT ;  /* 0xc2fc00000900780b */ /* 0x000fd20003f4e000 */
[----:B------:R-:W-:Y:S02]  /*08d0*/  @!P0 FMUL R7, R7, 0.5 ;  /* 0x3f00000007078820 */ /* 0x000fe40000400000 */
[----:B------:R-:W-:Y:S02]  /*08e0*/  @!P1 FMUL R8, R8, 0.5 ;  /* 0x3f00000008089820 */ /* 0x000fe40000400000 */
[----:B------:R0:W1:Y:S01]  /*08f0*/  MUFU.EX2 R11, R7 ;  /* 0x00000007000b7308 */ /* 0x0000620000000800 */
[----:B------:R-:W-:-:S07]  /*0900*/  @!P2 FMUL R9, R9, 0.5 ;  /* 0x3f0000000909a820 */ /* 0x000fce0000400000 */
[----:B------:R-:W2:Y:S01]  /*0910*/  MUFU.EX2 R25, R8 ;  /* 0x0000000800197308 */ /* 0x000ea20000000800 */
[----:B0-----:R-:W-:-:S04]  /*0920*/  FFMA R7, R32, R44, R23 ;  /* 0x0000002c20077223 */ /* 0x001fc80000000017 */
[----:B------:R-:W-:Y:S01]  /*0930*/  FMUL R35, R7, 1.4426950216293334961 ;  /* 0x3fb8aa3b07237820 */ /* 0x000fe20000400000 */
[----:B-1----:R-:W-:Y:S02]  /*0940*/  @!P0 FMUL R11, R11, R11 ;  /* 0x0000000b0b0b8220 */ /* 0x002fe40000400000 */
[----:B------:R-:W0:Y:S02]  /*0950*/  MUFU.EX2 R37, R9 ;  /* 0x0000000900257308 */ /* 0x000e240000000800 */
[----:B------:R-:W-:Y:S01]  /*0960*/  FSETP.GEU.AND P0, PT, R35, -126, PT ;  /* 0xc2fc00002300780b */ /* 0x000fe20003f0e000 */
[----:B------:R-:W-:Y:S01]  /*0970*/  FADD.FTZ.RZ R13, R11, 1 ;  /* 0x3f8000000b0d7421 */ /* 0x000fe2000001c000 */
[----:B--2---:R-:W-:-:S04]  /*0980*/  @!P1 FMUL R25, R25, R25 ;  /* 0x0000001919199220 */ /* 0x004fc80000400000 */
[----:B------:R-:W-:Y:S01]  /*0990*/  IADD3 R13, R13, -0x3f400000, RZ ;  /* 0xc0c000000d0d7810 */ /* 0x000fe20007ffe0ff */
[----:B------:R-:W-:-:S03]  /*09a0*/  FADD.FTZ.RZ R8, R25, 1 ;  /* 0x3f80000019087421 */ /* 0x000fc6000001c000 */
[----:B------:R-:W-:Y:S01]  /*09b0*/  LOP3.LUT R36, R13, 0xff800000, RZ, 0xc0, !PT ;  /* 0xff8000000d247812 */ /* 0x000fe200078ec0ff */
[----:B0-----:R-:W-:-:S03]  /*09c0*/  @!P2 FMUL R37, R37, R37 ;  /* 0x000000252525a220 */ /* 0x001fc60000400000 */
[----:B------:R-:W-:Y:S01]  /*09d0*/  IADD3 R13, -R36, 0x40800000, RZ ;  /* 0x40800000240d7810 */ /* 0x000fe20007ffe1ff */
[----:B------:R-:W-:Y:S01]  /*09e0*/  @!P0 FMUL R35, R35, 0.5 ;  /* 0x3f00000023238820 */ /* 0x000fe20000400000 */
[----:B------:R-:W-:Y:S02]  /*09f0*/  IADD3 R14, R11, -R36, RZ ;  /* 0x800000240b0e7210 */ /* 0x000fe40007ffe0ff */
[----:B------:R-:W-:Y:S01]  /*0a00*/  IADD3 R8, R8, -0x3f400000, RZ ;  /* 0xc0c0000008087810 */ /* 0x000fe20007ffe0ff */
[----:B------:R-:W-:Y:S01]  /*0a10*/  FFMA.FTZ R13, R13, R26, -1 ;  /* 0xbf8000000d0d7423 */ /* 0x000fe2000001001a */
[----:B------:R-:W-:Y:S01]  /*0a20*/  I2FP.F32.S32 R36, R36 ;  /* 0x0000002400247245 */ /* 0x000fe20000201400 */
[----:B------:R-:W0:Y:S01]  /*0a30*/  MUFU.EX2 R35, R35 ;  /* 0x0000002300237308 */ /* 0x000e220000000800 */
[----:B------:R-:W-:Y:S01]  /*0a40*/  LOP3.LUT R42, R8, 0xff800000, RZ, 0xc0, !PT ;  /* 0xff800000082a7812 */ /* 0x000fe200078ec0ff */
[----:B------:R-:W-:Y:S01]  /*0a50*/  FADD R14, R14, R13 ;  /* 0x0000000d0e0e7221 */ /* 0x000fe20000000000 */
[----:B------:R-:W-:Y:S01]  /*0a60*/  FADD.FTZ.RZ R13, R37, 1 ;  /* 0x3f800000250d7421 */ /* 0x000fe2000001c000 */
[----:B------:R-:W-:Y:S01]  /*0a70*/  FFMA R8, R30, R44, R23 ;  /* 0x0000002c1e087223 */ /* 0x000fe20000000017 */
[----:B------:R-:W-:Y:S01]  /*0a80*/  IADD3 R9, -R42, 0x40800000, RZ ;  /* 0x408000002a097810 */ /* 0x000fe20007ffe1ff */
[----:B------:R-:W-:Y:S01]  /*0a90*/  FADD R30, R28, -R15 ;  /* 0x8000000f1c1e7221 */ /* 0x000fe20000000000 */
[----:B------:R-:W-:Y:S01]  /*0aa0*/  IADD3 R32, R25, -R42, RZ ;  /* 0x8000002a19207210 */ /* 0x000fe20007ffe0ff */
[----:B------:R-:W-:Y:S01]  /*0ab0*/  FMUL R34, R8, 1.4426950216293334961 ;  /* 0x3fb8aa3b08227820 */ /* 0x000fe20000400000 */
[----:B------:R-:W-:Y:S01]  /*0ac0*/  IADD3 R40, R13, -0x3f400000, RZ ;  /* 0xc0c000000d287810 */ /* 0x000fe20007ffe0ff */
[-C--:B------:R-:W-:Y:S01]  /*0ad0*/  FFMA.FTZ R13, R9, R26.reuse, -1 ;  /* 0xbf800000090d7423 */ /* 0x080fe2000001001a */
[----:B------:R-:W-:Y:S01]  /*0ae0*/  FFMA.FTZ R9, R14, -R19, 0.10546888411045074463 ;  /* 0x3dd800120e097423 */ /* 0x000fe20000010813 */
[----:B------:R-:W-:Y:S01]  /*0af0*/  FMUL R29, R30, R43 ;  /* 0x0000002b1e1d7220 */ /* 0x000fe20000400000 */
[----:B------:R-:W-:Y:S01]  /*0b00*/  LOP3.LUT R40, R40, 0xff800000, RZ, 0xc0, !PT ;  /* 0xff80000028287812 */ /* 0x000fe200078ec0ff */
[----:B------:R-:W-:Y:S01]  /*0b10*/  FADD R32, R32, R13 ;  /* 0x0000000d20207221 */ /* 0x000fe20000000000 */
[----:B------:R-:W-:Y:S01]  /*0b20*/  FFMA.FTZ R9, R14, R9, -0.13229703903198242188 ;  /* 0xbe0778e00e097423 */ /* 0x000fe20000010009 */
[----:B------:R-:W-:Y:S01]  /*0b30*/  FSETP.GEU.AND P1, PT, R34, -126, PT ;  /* 0xc2fc00002200780b */ /* 0x000fe20003f2e000 */
[----:B0-----:R-:W-:Y:S01]  /*0b40*/  @!P0 FMUL R35, R35, R35 ;  /* 0x0000002323238220 */ /* 0x001fe20000400000 */
[----:B------:R-:W-:Y:S01]  /*0b50*/  IADD3 R13, -R40, 0x40800000, RZ ;  /* 0x40800000280d7810 */ /* 0x000fe20007ffe1ff */
[----:B------:R-:W-:Y:S01]  /*0b60*/  FFMA.FTZ R9, R14, R9, 0.14491446316242218018 ;  /* 0x3e1464750e097423 */ /* 0x000fe20000010009 */
[----:B------:R-:W-:Y:S01]  /*0b70*/  IADD3 R24, R37, -R40, RZ ;  /* 0x8000002825187210 */ /* 0x000fe20007ffe0ff */
[----:B------:R-:W-:Y:S01]  /*0b80*/  FADD.FTZ.RZ R21, R35, 1 ;  /* 0x3f80000023157421 */ /* 0x000fe2000001c000 */
[----:B------:R-:W-:Y:S01]  /*0b90*/  FMUL R36, R36, 1.1920928955078125e-07 ;  /* 0x3400000024247820 */ /* 0x000fe20000400000 */
[----:B------:R-:W-:Y:S01]  /*0ba0*/  FFMA.FTZ R17, R13, R26, -1 ;  /* 0xbf8000000d117423 */ /* 0x000fe2000001001a */
[----:B------:R-:W-:Y:S01]  /*0bb0*/  FFMA.FTZ R13, R32, -R19, 0.10546888411045074463 ;  /* 0x3dd80012200d7423 */ /* 0x000fe20000010813 */
[----:B------:R-:W-:Y:S01]  /*0bc0*/  FFMA.FTZ R9, R14, R9, -0.16641564667224884033 ;  /* 0xbe2a68dd0e097423 */ /* 0x000fe20000010009 */
[----:B------:R-:W-:Y:S01]  /*0bd0*/  IADD3 R21, R21, -0x3f400000, RZ ;  /* 0xc0c0000015157810 */ /* 0x000fe20007ffe0ff */
[----:B------:R-:W-:Y:S01]  /*0be0*/  FADD R24, R24, R17 ;  /* 0x0000001118187221 */ /* 0x000fe20000000000 */
[----:B------:R-:W-:Y:S01]  /*0bf0*/  FFMA.FTZ R13, R32, R13, -0.13229703903198242188 ;  /* 0xbe0778e0200d7423 */ /* 0x000fe2000001000d */
[----:B------:R-:W-:Y:S01]  /*0c00*/  FFMA.FTZ R9, R14, R9, 0.19988867640495300293 ;  /* 0x3e4caf9e0e097423 */ /* 0x000fe20000010009 */
[----:B------:R-:W-:Y:S01]  /*0c10*/  @!P1 FMUL R34, R34, 0.5 ;  /* 0x3f00000022229820 */ /* 0x000fe20000400000 */
[----:B------:R-:W-:Y:S01]  /*0c20*/  LOP3.LUT R28, R21, 0xff800000, RZ, 0xc0, !PT ;  /* 0xff800000151c7812 */ /* 0x000fe200078ec0ff */
[----:B------:R-:W-:Y:S01]  /*0c30*/  FFMA.FTZ R13, R32, R13, 0.14491446316242218018 ;  /* 0x3e146475200d7423 */ /* 0x000fe2000001000d */
[----:B------:R-:W-:-:S02]  /*0c40*/  FFMA.FTZ R9, R14, R9, -0.25000196695327758789 ;  /* 0xbe8000420e097423 */ /* 0x000fc40000010009 */
[----:B------:R-:W-:Y:S01]  /*0c50*/  IADD3 R27, -R28, 0x40800000, RZ ;  /* 0x408000001c1b7810 */ /* 0x000fe20007ffe1ff */
[----:B------:R-:W-:Y:S01]  /*0c60*/  FFMA.FTZ R13, R32, R13, -0.16641564667224884033 ;  /* 0xbe2a68dd200d7423 */ /* 0x000fe2000001000d */
[----:B------:R-:W-:Y:S01]  /*0c70*/  FFMA.FTZ R9, R14, R9, 0.33333510160446166992 ;  /* 0x3eaaaae60e097423 */ /* 0x000fe20000010009 */
[----:B------:R-:W0:Y:S01]  /*0c80*/  MUFU.EX2 R34, R34 ;  /* 0x0000002200227308 */ /* 0x000e220000000800 */
[----:B------:R-:W-:Y:S01]  /*0c90*/  IADD3 R30, R35, -R28, RZ ;  /* 0x8000001c231e7210 */ /* 0x000fe20007ffe0ff */
[----:B------:R-:W-:Y:S01]  /*0ca0*/  FFMA.FTZ R17, R32, R13, 0.19988867640495300293 ;  /* 0x3e4caf9e20117423 */ /* 0x000fe2000001000d */
[----:B------:R-:W-:Y:S01]  /*0cb0*/  FFMA.FTZ R13, R14, R9, -0.5 ;  /* 0xbf0000000e0d7423 */ /* 0x000fe20000010009 */
[----:B------:R-:W-:Y:S01]  /*0cc0*/  FFMA R9, R29, R44, R23 ;  /* 0x0000002c1d097223 */ /* 0x000fe20000000017 */
[----:B------:R-:W-:Y:S01]  /*0cd0*/  FFMA.FTZ R27, R27, R26, -1 ;  /* 0xbf8000001b1b7423 */ /* 0x000fe2000001001a */
[----:B------:R-:W-:Y:S01]  /*0ce0*/  FFMA.FTZ R21, R32, R17, -0.25000196695327758789 ;  /* 0xbe80004220157423 */ /* 0x000fe20000010011 */
[----:B------:R-:W-:Y:S01]  /*0cf0*/  FMUL R17, R14, R13 ;  /* 0x0000000d0e117220 */ /* 0x000fe20000400000 */
[----:B------:R-:W-:Y:S01]  /*0d00*/  FMUL R13, R9, 1.4426950216293334961 ;  /* 0x3fb8aa3b090d7820 */ /* 0x000fe20000400000 */
[----:B------:R-:W-:Y:S01]  /*0d10*/  FADD R30, R30, R27 ;  /* 0x0000001b1e1e7221 */ /* 0x000fe20000000000 */
[----:B------:R-:W-:Y:S01]  /*0d20*/  FFMA.FTZ R21, R32, R21, 0.33333510160446166992 ;  /* 0x3eaaaae620157423 */ /* 0x000fe20000010015 */
[----:B------:R-:W-:Y:S01]  /*0d30*/  FFMA.FTZ R17, R14, R17, R14 ;  /* 0x000000110e117223 */ /* 0x000fe2000001000e */
[----:B------:R-:W-:Y:S01]  /*0d40*/  FFMA.FTZ R27, R24, -R19, 0.10546888411045074463 ;  /* 0x3dd80012181b7423 */ /* 0x000fe20000010813 */
[----:B------:R-:W-:Y:S01]  /*0d50*/  FSETP.GEU.AND P0, PT, R13, -126, PT ;  /* 0xc2fc00000d00780b */ /* 0x000fe20003f0e000 */
[----:B------:R-:W-:Y:S01]  /*0d60*/  FFMA.FTZ R21, R32, R21, -0.5 ;  /* 0xbf00000020157423 */ /* 0x000fe20000010015 */
[----:B0-----:R-:W-:Y:S01]  /*0d70*/  @!P1 FMUL R34, R34, R34 ;  /* 0x0000002222229220 */ /* 0x001fe20000400000 */
[----:B------:R-:W-:Y:S01]  /*0d80*/  FFMA.FTZ R27, R24, R27, -0.13229703903198242188 ;  /* 0xbe0778e0181b7423 */ /* 0x000fe2000001001b */
[----:B------:R-:W-:Y:S01]  /*0d90*/  FFMA.FTZ R17, R36, 0.69314718246459960938, R17 ;  /* 0x3f31721824117823 */ /* 0x000fe20000010011 */
[----:B------:R-:W-:Y:S01]  /*0da0*/  FMUL R21, R32, R21 ;  /* 0x0000001520157220 */ /* 0x000fe20000400000 */
[----:B------:R-:W-:Y:S01]  /*0db0*/  FADD.FTZ.RZ R14, R34, 1 ;  /* 0x3f800000220e7421 */ /* 0x000fe2000001c000 */
[----:B------:R-:W-:-:S02]  /*0dc0*/  FFMA.FTZ R27, R24, R27, 0.14491446316242218018 ;  /* 0x3e146475181b7423 */ /* 0x000fc4000001001b */
[----:B------:R-:W-:Y:S01]  /*0dd0*/  FFMA.FTZ R32, R32, R21, R32 ;  /* 0x0000001520207223 */ /* 0x000fe20000010020 */
[----:B------:R-:W-:Y:S01]  /*0de0*/  FFMA.FTZ R21, R30, -R19, 0.10546888411045074463 ;  /* 0x3dd800121e157423 */ /* 0x000fe20000010813 */
[----:B------:R-:W-:Y:S01]  /*0df0*/  IADD3 R14, R14, -0x3f400000, RZ ;  /* 0xc0c000000e0e7810 */ /* 0x000fe20007ffe0ff */
[----:B------:R-:W-:Y:S01]  /*0e00*/  FFMA.FTZ R27, R24, R27, -0.16641564667224884033 ;  /* 0xbe2a68dd181b7423 */ /* 0x000fe2000001001b */
[----:B------:R-:W-:Y:S01]  /*0e10*/  @!P0 FMUL R13, R13, 0.5 ;  /* 0x3f0000000d0d8820 */ /* 0x000fe20000400000 */
[----:B------:R-:W-:Y:S01]  /*0e20*/  FFMA.FTZ R21, R30, R21, -0.13229703903198242188 ;  /* 0xbe0778e01e157423 */ /* 0x000fe20000010015 */
[----:B------:R-:W-:Y:S01]  /*0e30*/  LOP3.LUT R39, R14, 0xff800000, RZ, 0xc0, !PT ;  /* 0xff8000000e277812 */ /* 0x000fe200078ec0ff */
[----:B------:R-:W-:Y:S01]  /*0e40*/  FFMA.FTZ R27, R24, R27, 0.19988867640495300293 ;  /* 0x3e4caf9e181b7423 */ /* 0x000fe2000001001b */
[----:B------:R-:W0:Y:S01]  /*0e50*/  MUFU.EX2 R14, R13 ;  /* 0x0000000d000e7308 */ /* 0x000e220000000800 */
[----:B------:R-:W-:Y:S01]  /*0e60*/  FFMA.FTZ R21, R30, R21, 0.14491446316242218018 ;  /* 0x3e1464751e157423 */ /* 0x000fe20000010015 */
[----:B------:R-:W-:Y:S01]  /*0e70*/  IADD3 R29, -R39, 0x40800000, RZ ;  /* 0x40800000271d7810 */ /* 0x000fe20007ffe1ff */
[----:B------:R-:W-:-:S02]  /*0e80*/  FFMA.FTZ R27, R24, R27, -0.25000196695327758789 ;  /* 0xbe800042181b7423 */ /* 0x000fc4000001001b */
[----:B------:R-:W-:Y:S02]  /*0e90*/  FFMA.FTZ R21, R30, R21, -0.16641564667224884033 ;  /* 0xbe2a68dd1e157423 */ /* 0x000fe40000010015 */
[----:B------:R-:W-:Y:S01]  /*0ea0*/  FFMA.FTZ R27, R24, R27, 0.33333510160446166992 ;  /* 0x3eaaaae6181b7423 */ /* 0x000fe2000001001b */
[----:B------:R-:W-:Y:S01]  /*0eb0*/  FFMA.FTZ R31, R29, R26, -1 ;  /* 0xbf8000001d1f7423 */ /* 0x000fe2000001001a */
[----:B------:R-:W-:Y:S01]  /*0ec0*/  FFMA.FTZ R21, R30, R21, 0.19988867640495300293 ;  /* 0x3e4caf9e1e157423 */ /* 0x000fe20000010015 */
[----:B------:R-:W-:Y:S01]  /*0ed0*/  IADD3 R29, R34, -R39, RZ ;  /* 0x80000027221d7210 */ /* 0x000fe20007ffe0ff */
[----:B------:R-:W-:Y:S02]  /*0ee0*/  FFMA.FTZ R27, R24, R27, -0.5 ;  /* 0xbf000000181b7423 */ /* 0x000fe4000001001b */
[----:B------:R-:W-:Y:S01]  /*0ef0*/  FFMA.FTZ R21, R30, R21, -0.25000196695327758789 ;  /* 0xbe8000421e157423 */ /* 0x000fe20000010015 */
[----:B0-----:R-:W-:Y:S01]  /*0f00*/  @!P0 FMUL R14, R14, R14 ;  /* 0x0000000e0e0e8220 */ /* 0x001fe20000400000 */
[----:B------:R-:W-:Y:S01]  /*0f10*/  FMUL R27, R24, R27 ;  /* 0x0000001b181b7220 */ /* 0x000fe20000400000 */
[----:B------:R-:W-:Y:S01]  /*0f20*/  FADD R29, R29, R31 ;  /* 0x0000001f1d1d7221 */ /* 0x000fe20000000000 */
[----:B------:R-:W-:Y:S01]  /*0f30*/  FFMA.FTZ R21, R30, R21, 0.33333510160446166992 ;  /* 0x3eaaaae61e157423 */ /* 0x000fe20000010015 */
[----:B------:R-:W-:Y:S01]  /*0f40*/  FADD.FTZ.RZ R13, R14, 1 ;  /* 0x3f8000000e0d7421 */ /* 0x000fe2000001c000 */
[----:B------:R-:W-:Y:S01]  /*0f50*/  FFMA.FTZ R27, R24, R27, R24 ;  /* 0x0000001b181b7223 */ /* 0x000fe20000010018 */
[----:B------:R-:W-:Y:S01]  /*0f60*/  FFMA.FTZ R24, R29, -R19, 0.10546888411045074463 ;  /* 0x3dd800121d187423 */ /* 0x000fe20000010813 */
[----:B------:R-:W-:-:S02]  /*0f70*/  FFMA.FTZ R21, R30, R21, -0.5 ;  /* 0xbf0000001e157423 */ /* 0x000fc40000010015 */
[----:B------:R-:W-:Y:S01]  /*0f80*/  IADD3 R13, R13, -0x3f400000, RZ ;  /* 0xc0c000000d0d7810 */ /* 0x000fe20007ffe0ff */
[----:B------:R-:W-:Y:S01]  /*0f90*/  FFMA.FTZ R24, R29, R24, -0.13229703903198242188 ;  /* 0xbe0778e01d187423 */ /* 0x000fe20000010018 */
[C---:B------:R-:W-:Y:S02]  /*0fa0*/  FMUL R21, R30.reuse, R21 ;  /* 0x000000151e157220 */ /* 0x040fe40000400000 */
[----:B------:R-:W-:Y:S01]  /*0fb0*/  LOP3.LUT R33, R13, 0xff800000, RZ, 0xc0, !PT ;  /* 0xff8000000d217812 */ /* 0x000fe200078ec0ff */
[C---:B------:R-:W-:Y:S01]  /*0fc0*/  FFMA.FTZ R24, R29.reuse, R24, 0.14491446316242218018 ;  /* 0x3e1464751d187423 */ /* 0x040fe20000010018 */
[----:B------:R-:W-:Y:S02]  /*0fd0*/  FFMA.FTZ R21, R30, R21, R30 ;  /* 0x000000151e157223 */ /* 0x000fe4000001001e */
[----:B------:R-:W-:Y:S01]  /*0fe0*/  IADD3 R13, -R33, 0x40800000, RZ ;  /* 0x40800000210d7810 */ /* 0x000fe20007ffe1ff */
[----:B------:R-:W-:Y:S01]  /*0ff0*/  FFMA.FTZ R24, R29, R24, -0.16641564667224884033 ;  /* 0xbe2a68dd1d187423 */ /* 0x000fe20000010018 */
[----:B------:R-:W-:-:S03]  /*1000*/  IADD3 R30, R14, -R33, RZ ;  /* 0x800000210e1e7210 */ /* 0x000fc60007ffe0ff */
[----:B------:R-:W-:Y:S01]  /*1010*/  FFMA.FTZ R13, R13, R26, -1 ;  /* 0xbf8000000d0d7423 */ /* 0x000fe2000001001a */
[----:B------:R-:W-:-:S03]  /*1020*/  FFMA.FTZ R24, R29, R24, 0.19988867640495300293 ;  /* 0x3e4caf9e1d187423 */ /* 0x000fc60000010018 */
[----:B------:R-:W-:Y:S01]  /*1030*/  FADD R30, R30, R13 ;  /* 0x0000000d1e1e7221 */ /* 0x000fe20000000000 */
[----:B------:R-:W-:Y:S01]  /*1040*/  FMUL R13, R10, 1.4426950216293334961 ;  /* 0x3fb8aa3b0a0d7820 */ /* 0x000fe20000400000 */
[----:B------:R-:W-:Y:S02]  /*1050*/  FFMA.FTZ R24, R29, R24, -0.25000196695327758789 ;  /* 0xbe8000421d187423 */ /* 0x000fe40000010018 */
[C---:B------:R-:W-:Y:S02]  /*1060*/  FFMA.FTZ R31, R30.reuse, -R19, 0.10546888411045074463 ;  /* 0x3dd800121e1f7423 */ /* 0x040fe40000010813 */
[----:B------:R-:W-:Y:S01]  /*1070*/  FSETP.GEU.AND P0, PT, R13, -126, PT ;  /* 0xc2fc00000d00780b */ /* 0x000fe20003f0e000 */
[----:B------:R-:W-:Y:S01]  /*1080*/  FFMA.FTZ R24, R29, R24, 0.33333510160446166992 ;  /* 0x3eaaaae61d187423 */ /* 0x000fe20000010018 */
[----:B------:R-:W-:-:S03]  /*1090*/  FFMA.FTZ R31, R30, R31, -0.13229703903198242188 ;  /* 0xbe0778e01e1f7423 */ /* 0x000fc6000001001f */
[----:B------:R-:W-:Y:S01]  /*10a0*/  FFMA.FTZ R24, R29, R24, -0.5 ;  /* 0xbf0000001d187423 */ /* 0x000fe20000010018 */
[----:B------:R-:W-:-:S03]  /*10b0*/  FFMA.FTZ R31, R30, R31, 0.14491446316242218018 ;  /* 0x3e1464751e1f7423 */ /* 0x000fc6000001001f */
[----:B------:R-:W-:Y:S01]  /*10c0*/  FMUL R24, R29, R24 ;  /* 0x000000181d187220 */ /* 0x000fe20000400000 */
[----:B------:R-:W-:-:S03]  /*10d0*/  FFMA.FTZ R31, R30, R31, -0.16641564667224884033 ;  /* 0xbe2a68dd1e1f7423 */ /* 0x000fc6000001001f */
[----:B------:R-:W-:Y:S01]  /*10e0*/  @!P0 FMUL R13, R13, 0.5 ;  /* 0x3f0000000d0d8820 */ /* 0x000fe20000400000 */
[----:B------:R-:W-:Y:S01]  /*10f0*/  FFMA.FTZ R29, R29, R24, R29 ;  /* 0x000000181d1d7223 */ /* 0x000fe2000001001d */
[C---:B------:R-:W-:Y:S02]  /*1100*/  FFMA.FTZ R31, R30.reuse, R31, 0.19988867640495300293 ;  /* 0x3e4caf9e1e1f7423 */ /* 0x040fe4000001001f */
[----:B------:R-:W0:Y:S02]  /*1110*/  MUFU.EX2 R24, R13 ;  /* 0x0000000d00187308 */ /* 0x000e240000000800 */
[----:B------:R-:W-:-:S04]  /*1120*/  FFMA.FTZ R31, R30, R31, -0.25000196695327758789 ;  /* 0xbe8000421e1f7423 */ /* 0x000fc8000001001f */
[----:B------:R-:W-:-:S04]  /*1130*/  FFMA.FTZ R31, R30, R31, 0.33333510160446166992 ;  /* 0x3eaaaae61e1f7423 */ /* 0x000fc8000001001f */
[----:B------:R-:W-:-:S04]  /*1140*/  FFMA.FTZ R31, R30, R31, -0.5 ;  /* 0xbf0000001e1f7423 */ /* 0x000fc8000001001f */
[----:B------:R-:W-:Y:S01]  /*1150*/  FMUL R31, R30, R31 ;  /* 0x0000001f1e1f7220 */ /* 0x000fe20000400000 */
[----:B0-----:R-:W-:Y:S01]  /*1160*/  @!P0 FMUL R24, R24, R24 ;  /* 0x0000001818188220 */ /* 0x001fe20000400000 */
[----:B------:R-:W-:Y:S02]  /*1170*/  ISETP.GE.U32.AND P0, PT, R11, 0x7f800000, PT ;  /* 0x7f8000000b00780c */ /* 0x000fe40003f06070 */
[----:B------:R-:W-:Y:S01]  /*1180*/  FFMA.FTZ R30, R30, R31, R30 ;  /* 0x0000001f1e1e7223 */ /* 0x000fe2000001001e */
[----:B------:R-:W-:-:S05]  /*1190*/  FADD.FTZ.RZ R31, R24, 1 ;  /* 0x3f800000181f7421 */ /* 0x000fca000001c000 */
[----:B------:R-:W-:-:S04]  /*11a0*/  IADD3 R31, R31, -0x3f400000, RZ ;  /* 0xc0c000001f1f7810 */ /* 0x000fc80007ffe0ff */
[----:B------:R-:W-:Y:S01]  /*11b0*/  LOP3.LUT R13, R31, 0xff800000, RZ, 0xc0, !PT ;  /* 0xff8000001f0d7812 */ /* 0x000fe200078ec0ff */
[----:B------:R-:W-:Y:S06]  /*11c0*/  @!P0 BRA `(.L_x_1) ;  /* 0x0000000000148947 */ /* 0x000fec0003800000 */
[----:B------:R-:W-:-:S13]  /*11d0*/  ISETP.GE.AND P0, PT, R11, -0x407fffff, PT ;  /* 0xbf8000010b00780c */ /* 0x000fda0003f06270 */
[----:B------:R-:W-:-:S05]  /*11e0*/  @P0 MOV R36, 0x7f800000 ;  /* 0x7f80000000240802 */ /* 0x000fca0000000f00 */
[C---:B------:R-:W-:Y:S01]  /*11f0*/  @P0 FFMA.FTZ R17, R11.reuse, R36, +INF ;  /* 0x7f8000000b110423 */ /* 0x040fe20000010024 */
[----:B------:R-:W-:-:S04]  /*1200*/  FSETP.NEU.AND P0, PT, R11, RZ, PT ;  /* 0x000000ff0b00720b */ /* 0x000fc80003f0d000 */
[----:B------:R-:W-:-:S09]  /*1210*/  FSEL R17, R17, -RZ, P0 ;  /* 0x800000ff11117208 */ /* 0x000fd20000000000 */
.L_x_1:
[----:B------:R-:W-:Y:S05]  /*1220*/  BSYNC B0 ;  /* 0x0000000000007941 */ /* 0x000fea0003800000 */
.L_x_0:
[----:B------:R-:W-:Y:S01]  /*1230*/  IADD3 R11, -R13, 0x40800000, RZ ;  /* 0x408000000d0b7810 */ /* 0x000fe20007ffe1ff */
[----:B------:R-:W-:Y:S01]  /*1240*/  FADD R36, R0, -R15 ;  /* 0x8000000f00247221 */ /* 0x000fe20000000000 */
[----:B------:R-:W-:Y:S01]  /*1250*/  IADD3 R0, R24, -R13, RZ ;  /* 0x8000000d18007210 */ /* 0x000fe20007ffe0ff */
[----:B------:R-:W-:Y:S01]  /*1260*/  BSSY B0, `(.L_x_2) ;  /* 0x0000024000007945 */ /* 0x000fe20003800000 */
[----:B------:R-:W-:Y:S01]  /*1270*/  I2FP.F32.S32 R42, R42 ;  /* 0x0000002a002a7245 */ /* 0x000fe20000201400 */
[----:B------:R-:W-:Y:S01]  /*1280*/  FFMA.FTZ R11, R11, R26, -1 ;  /* 0xbf8000000b0b7423 */ /* 0x000fe2000001001a */
[----:B------:R-:W-:Y:S01]  /*1290*/  FMUL R36, R43, R36 ;  /* 0x000000242b247220 */ /* 0x000fe20000400000 */
[----:B------:R-:W-:Y:S02]  /*12a0*/  I2FP.F32.S32 R28, R28 ;  /* 0x0000001c001c7245 */ /* 0x000fe40000201400 */
[----:B------:R-:W-:Y:S01]  /*12b0*/  FADD R0, R0, R11 ;  /* 0x0000000b00007221 */ /* 0x000fe20000000000 */
[----:B------:R-:W-:Y:S01]  /*12c0*/  FFMA R11, R36, R44, R23 ;  /* 0x0000002c240b7223 */ /* 0x000fe20000000017 */
[----:B------:R-:W-:Y:S01]  /*12d0*/  FMUL R45, R42, 1.1920928955078125e-07 ;  /* 0x340000002a2d7820 */ /* 0x000fe20000400000 */
[----:B------:R-:W-:Y:S01]  /*12e0*/  FMUL R28, R28, 1.1920928955078125e-07 ;  /* 0x340000001c1c7820 */ /* 0x000fe20000400000 */
[----:B------:R-:W-:Y:S01]  /*12f0*/  FFMA.FTZ R31, R0, -R19, 0.10546888411045074463 ;  /* 0x3dd80012001f7423 */ /* 0x000fe20000010813 */
[----:B------:R-:W-:-:S02]  /*1300*/  FMUL R41, R11, 1.4426950216293334961 ;  /* 0x3fb8aa3b0b297820 */ /* 0x000fc40000400000 */
[----:B------:R-:W-:Y:S01]  /*1310*/  FFMA.FTZ R28, R28, 0.69314718246459960938, R21 ;  /* 0x3f3172181c1c7823 */ /* 0x000fe20000010015 */
[C---:B------:R-:W-:Y:S02]  /*1320*/  FFMA.FTZ R31, R0.reuse, R31, -0.13229703903198242188 ;  /* 0xbe0778e0001f7423 */ /* 0x040fe4000001001f */
[----:B------:R-:W-:Y:S02]  /*1330*/  FSETP.GEU.AND P0, PT, R41, -126, PT ;  /* 0xc2fc00002900780b */ /* 0x000fe40003f0e000 */
[----:B------:R-:W-:-:S04]  /*1340*/  FFMA.FTZ R31, R0, R31, 0.14491446316242218018 ;  /* 0x3e146475001f7423 */ /* 0x000fc8000001001f */
[----:B------:R-:W-:-:S04]  /*1350*/  FFMA.FTZ R31, R0, R31, -0.16641564667224884033 ;  /* 0xbe2a68dd001f7423 */ /* 0x000fc8000001001f */
[----:B------:R-:W-:-:S03]  /*1360*/  FFMA.FTZ R31, R0, R31, 0.19988867640495300293 ;  /* 0x3e4caf9e001f7423 */ /* 0x000fc6000001001f */
[----:B------:R-:W-:Y:S01]  /*1370*/  @!P0 FMUL R41, R41, 0.5 ;  /* 0x3f00000029298820 */ /* 0x000fe20000400000 */
[----:B------:R-:W-:-:S03]  /*1380*/  FFMA.FTZ R31, R0, R31, -0.25000196695327758789 ;  /* 0xbe800042001f7423 */ /* 0x000fc6000001001f */
[----:B------:R-:W0:Y:S01]  /*1390*/  MUFU.EX2 R36, R41 ;  /* 0x0000002900247308 */ /* 0x000e220000000800 */
[----:B------:R-:W-:-:S04]  /*13a0*/  FFMA.FTZ R31, R0, R31, 0.33333510160446166992 ;  /* 0x3eaaaae6001f7423 */ /* 0x000fc8000001001f */
[----:B------:R-:W-:-:S04]  /*13b0*/  FFMA.FTZ R31, R0, R31, -0.5 ;  /* 0xbf000000001f7423 */ /* 0x000fc8000001001f */
[----:B------:R-:W-:-:S04]  /*13c0*/  FMUL R31, R0, R31 ;  /* 0x0000001f001f7220 */ /* 0x000fc80000400000 */
[----:B------:R-:W-:Y:S01]  /*13d0*/  FFMA.FTZ R31, R0, R31, R0 ;  /* 0x0000001f001f7223 */ /* 0x000fe20000010000 */
[----:B------:R-:W-:Y:S01]  /*13e0*/  FFMA.FTZ R0, R45, 0.69314718246459960938, R32 ;  /* 0x3f3172182d007823 */ /* 0x000fe20000010020 */
[----:B0-----:R-:W-:Y:S01]  /*13f0*/  @!P0 FMUL R36, R36, R36 ;  /* 0x0000002424248220 */ /* 0x001fe20000400000 */
[----:B------:R-:W-:-:S03]  /*1400*/  ISETP.GE.U32.AND P0, PT, R25, 0x7f800000, PT ;  /* 0x7f8000001900780c */ /* 0x000fc60003f06070 */
        /* <DEDUP_REMOVED lines=9> */
.L_x_3:
[----:B------:R-:W-:Y:S05]  /*14a0*/  BSYNC B0 ;  /* 0x0000000000007941 */ /* 0x000fea0003800000 */
.L_x_2:
        /* <DEDUP_REMOVED lines=13> */
[----:B------:R-:W-:Y:S01]  /*1580*/  FMUL R41, R12, 1.4426950216293334961 ;  /* 0x3fb8aa3b0c297820 */ /* 0x000fe20000400000 */
[----:B------:R-:W-:Y:S01]  /*1590*/  FFMA.FTZ R29, R42, 0.69314718246459960938, R29 ;  /* 0x3f3172182a1d7823 */ /* 0x000fe2000001001d */
[----:B------:R-:W-:Y:S01]  /*15a0*/  FFMA.FTZ R30, R33, 0.69314718246459960938, R30 ;  /* 0x3f317218211e7823 */ /* 0x000fe2000001001e */
[----:B------:R-:W-:Y:S01]  /*15b0*/  FFMA.FTZ R25, R32, R25, -0.13229703903198242188 ;  /* 0xbe0778e020197423 */ /* 0x000fe20000010019 */
[----:B------:R-:W-:-:S02]  /*15c0*/  I2FP.F32.S32 R13, R13 ;  /* 0x0000000d000d7245 */ /* 0x000fc40000201400 */
[----:B------:R-:W-:Y:S01]  /*15d0*/  FSETP.GEU.AND P0, PT, R41, -126, PT ;  /* 0xc2fc00002900780b */ /* 0x000fe20003f0e000 */
[----:B------:R-:W-:Y:S01]  /*15e0*/  FFMA.FTZ R25, R32, R25, 0.14491446316242218018 ;  /* 0x3e14647520197423 */ /* 0x000fe20000010019 */
[----:B------:R-:W-:-:S03]  /*15f0*/  I2FP.F32.S32 R40, R40 ;  /* 0x0000002800287245 */ /* 0x000fc60000201400 */
[----:B------:R-:W-:Y:S02]  /*1600*/  FFMA.FTZ R25, R32, R25, -0.16641564667224884033 ;  /* 0xbe2a68dd20197423 */ /* 0x000fe40000010019 */
[----:B------:R-:W-:Y:S02]  /*1610*/  FMUL R40, R40, 1.1920928955078125e-07 ;  /* 0x3400000028287820 */ /* 0x000fe40000400000 */
[----:B------:R-:W-:Y:S02]  /*1620*/  FFMA.FTZ R25, R32, R25, 0.19988867640495300293 ;  /* 0x3e4caf9e20197423 */ /* 0x000fe40000010019 */
[----:B------:R-:W-:Y:S02]  /*1630*/  FFMA.FTZ R27, R40, 0.69314718246459960938, R27 ;  /* 0x3f317218281b7823 */ /* 0x000fe4000001001b */
[----:B------:R-:W-:Y:S01]  /*1640*/  @!P0 FMUL R41, R41, 0.5 ;  /* 0x3f00000029298820 */ /* 0x000fe20000400000 */
[----:B------:R-:W-:-:S03]  /*1650*/  FFMA.FTZ R45, R32, R25, -0.25000196695327758789 ;  /* 0xbe800042202d7423 */ /* 0x000fc60000010019 */
[----:B------:R0:W1:Y:S01]  /*1660*/  MUFU.EX2 R25, R41 ;  /* 0x0000002900197308 */ /* 0x0000620000000800 */
[----:B------:R-:W-:-:S04]  /*1670*/  FFMA.FTZ R45, R32, R45, 0.33333510160446166992 ;  /* 0x3eaaaae6202d7423 */ /* 0x000fc8000001002d */
[----:B------:R-:W-:Y:S01]  /*1680*/  FFMA.FTZ R45, R32, R45, -0.5 ;  /* 0xbf000000202d7423 */ /* 0x000fe2000001002d */
[----:B0-----:R-:W-:Y:S01]  /*1690*/  FADD R41, R18, -R15 ;  /* 0x8000000f12297221 */ /* 0x001fe20000000000 */
[----:B------:R-:W-:Y:S02]  /*16a0*/  FMUL R18, R13, 1.1920928955078125e-07 ;  /* 0x340000000d127820 */ /* 0x000fe40000400000 */
[----:B------:R-:W-:Y:S01]  /*16b0*/  FMUL R45, R32, R45 ;  /* 0x0000002d202d7220 */ /* 0x000fe20000400000 */
[----:B------:R-:W-:Y:S01]  /*16c0*/  FMUL R13, R43, R41 ;  /* 0x000000292b0d7220 */ /* 0x000fe20000400000 */
[----:B------:R-:W-:Y:S01]  /*16d0*/  FFMA.FTZ R31, R18, 0.69314718246459960938, R31 ;  /* 0x3f317218121f7823 */ /* 0x000fe2000001001f */
[----:B-1----:R-:W-:Y:S01]  /*16e0*/  @!P0 FMUL R25, R25, R25 ;  /* 0x0000001919198220 */ /* 0x002fe20000400000 */
[----:B------:R-:W-:Y:S01]  /*16f0*/  ISETP.GE.U32.AND P0, PT, R37, 0x7f800000, PT ;  /* 0x7f8000002500780c */ /* 0x000fe20003f06070 */
[----:B------:R-:W-:Y:S01]  /*1700*/  FFMA R13, R13, R44, R23 ;  /* 0x0000002c0d0d7223 */ /* 0x000fe20000000017 */
[----:B------:R-:W-:Y:S01]  /*1710*/  FFMA.FTZ R32, R32, R45, R32 ;  /* 0x0000002d20207223 */ /* 0x000fe20000010020 */
[----:B------:R-:W-:-:S05]  /*1720*/  FADD.FTZ.RZ R39, R25, 1 ;  /* 0x3f80000019277421 */ /* 0x000fca000001c000 */
[----:B------:R-:W-:-:S04]  /*1730*/  IADD3 R39, R39, -0x3f400000, RZ ;  /* 0xc0c0000027277810 */ /* 0x000fc80007ffe0ff */
[----:B------:R-:W-:-:S04]  /*1740*/  LOP3.LUT R42, R39, 0xff800000, RZ, 0xc0, !PT ;  /* 0xff800000272a7812 */ /* 0x000fc800078ec0ff */
[----:B------:R-:W-:-:S05]  /*1750*/  IADD3 R33, -R42, 0x40800000, RZ ;  /* 0x408000002a217810 */ /* 0x000fca0007ffe1ff */
[----:B------:R-:W-:Y:S01]  /*1760*/  FFMA.FTZ R39, R33, R26, -1 ;  /* 0xbf80000021277423 */ /* 0x000fe2000001001a */
[----:B------:R-:W-:-:S05]  /*1770*/  IADD3 R33, R25, -R42, RZ ;  /* 0x8000002a19217210 */ /* 0x000fca0007ffe0ff */
[----:B------:R-:W-:-:S04]  /*1780*/  FADD R33, R33, R39 ;  /* 0x0000002721217221 */ /* 0x000fc80000000000 */
[----:B------:R-:W-:-:S04]  /*1790*/  FFMA.FTZ R18, R33, -R19, 0.10546888411045074463 ;  /* 0x3dd8001221127423 */ /* 0x000fc80000010813 */
[----:B------:R-:W-:Y:S01]  /*17a0*/  FFMA.FTZ R39, R33, R18, -0.13229703903198242188 ;  /* 0xbe0778e021277423 */ /* 0x000fe20000010012 */
[----:B------:R-:W-:-:S03]  /*17b0*/  FMUL R18, R13, 1.4426950216293334961 ;  /* 0x3fb8aa3b0d127820 */ /* 0x000fc60000400000 */
[C---:B------:R-:W-:Y:S02]  /*17c0*/  FFMA.FTZ R39, R33.reuse, R39, 0.14491446316242218018 ;  /* 0x3e14647521277423 */ /* 0x040fe40000010027 */
[----:B------:R-:W-:Y:S02]  /*17d0*/  FSETP.GEU.AND P1, PT, R18, -126, PT ;  /* 0xc2fc00001200780b */ /* 0x000fe40003f2e000 */
[----:B------:R-:W-:-:S04]  /*17e0*/  FFMA.FTZ R39, R33, R39, -0.16641564667224884033 ;  /* 0xbe2a68dd21277423 */ /* 0x000fc80000010027 */
[----:B------:R-:W-:-:S04]  /*17f0*/  FFMA.FTZ R39, R33, R39, 0.19988867640495300293 ;  /* 0x3e4caf9e21277423 */ /* 0x000fc80000010027 */
[----:B------:R-:W-:-:S03]  /*1800*/  FFMA.FTZ R39, R33, R39, -0.25000196695327758789 ;  /* 0xbe80004221277423 */ /* 0x000fc60000010027 */
[----:B------:R-:W-:Y:S01]  /*1810*/  @!P1 FMUL R18, R18, 0.5 ;  /* 0x3f00000012129820 */ /* 0x000fe20000400000 */
[----:B------:R-:W-:-:S04]  /*1820*/  FFMA.FTZ R39, R33, R39, 0.33333510160446166992 ;  /* 0x3eaaaae621277423 */ /* 0x000fc80000010027 */
[C---:B------:R-:W-:Y:S01]  /*1830*/  FFMA.FTZ R39, R33.reuse, R39, -0.5 ;  /* 0xbf00000021277423 */ /* 0x040fe20000010027 */
[----:B------:R-:W0:Y:S03]  /*1840*/  MUFU.EX2 R18, R18 ;  /* 0x0000001200127308 */ /* 0x000e260000000800 */
[----:B------:R-:W-:-:S04]  /*1850*/  FMUL R39, R33, R39 ;  /* 0x0000002721277220 */ /* 0x000fc80000400000 */
[----:B------:R-:W-:Y:S01]  /*1860*/  FFMA.FTZ R33, R33, R39, R33 ;  /* 0x0000002721217223 */ /* 0x000fe20000010021 */
[----:B------:R-:W-:Y:S06]  /*1870*/  @!P0 BRA `(.L_x_5) ;  /* 0x0000000000148947 */ /* 0x000fec0003800000 */
[----:B------:R-:W-:-:S13]  /*1880*/  ISETP.GE.AND P0, PT, R37, -0x407fffff, PT ;  /* 0xbf8000012500780c */ /* 0x000fda0003f06270 */
[----:B------:R-:W-:-:S05]  /*1890*/  @P0 MOV R40, 0x7f800000 ;  /* 0x7f80000000280802 */ /* 0x000fca0000000f00 */
[C---:B------:R-:W-:Y:S01]  /*18a0*/  @P0 FFMA.FTZ R27, R37.reuse, R40, +INF ;  /* 0x7f800000251b0423 */ /* 0x040fe20000010028 */
[----:B------:R-:W-:-:S04]  /*18b0*/  FSETP.NEU.AND P0, PT, R37, RZ, PT ;  /* 0x000000ff2500720b */ /* 0x000fc80003f0d000 */
[----:B------:R-:W-:-:S09]  /*18c0*/  FSEL R27, R27, -RZ, P0 ;  /* 0x800000ff1b1b7208 */ /* 0x000fd20000000000 */
.L_x_5:
[----:B------:R-:W-:Y:S05]  /*18d0*/  BSYNC B0 ;  /* 0x0000000000007941 */ /* 0x000fea0003800000 */
.L_x_4:
[----:B------:R-:W-:Y:S01]  /*18e0*/  ISETP.GE.U32.AND P0, PT, R35, 0x7f800000, PT ;  /* 0x7f8000002300780c */ /* 0x000fe20003f06070 */
[----:B0-----:R-:W-:Y:S01]  /*18f0*/  @!P1 FMUL R18, R18, R18 ;  /* 0x0000001212129220 */ /* 0x001fe20000400000 */
[----:B------:R-:W-:Y:S01]  /*1900*/  BSSY B0, `(.L_x_6) ;  /* 0x000000a000007945 */ /* 0x000fe20003800000 */
[----:B------:R-:W-:Y:S02]  /*1910*/  ISETP.GE.U32.AND P1, PT, R34, 0x7f800000, PT ;  /* 0x7f8000002200780c */ /* 0x000fe40003f26070 */
[----:B------:R-:W-:-:S05]  /*1920*/  FADD.FTZ.RZ R37, R18, 1 ;  /* 0x3f80000012257421 */ /* 0x000fca000001c000 */
[----:B------:R-:W-:-:S03]  /*1930*/  IADD3 R37, R37, -0x3f400000, RZ ;  /* 0xc0c0000025257810 */ /* 0x000fc60007ffe0ff */
[----:B------:R-:W-:Y:S05]  /*1940*/  @!P0 BRA `(.L_x_7) ;  /* 0x0000000000148947 */ /* 0x000fea0003800000 */
[----:B------:R-:W-:-:S13]  /*1950*/  ISETP.GE.AND P0, PT, R35, -0x407fffff, PT ;  /* 0xbf8000012300780c */ /* 0x000fda0003f06270 */
[----:B------:R-:W-:-:S05]  /*1960*/  @P0 MOV R40, 0x7f800000 ;  /* 0x7f80000000280802 */ /* 0x000fca0000000f00 */
[C---:B------:R-:W-:Y:S01]  /*1970*/  @P0 FFMA.FTZ R28, R35.reuse, R40, +INF ;  /* 0x7f800000231c0423 */ /* 0x040fe20000010028 */
[----:B------:R-:W-:-:S04]  /*1980*/  FSETP.NEU.AND P0, PT, R35, RZ, PT ;  /* 0x000000ff2300720b */ /* 0x000fc80003f0d000 */
[----:B------:R-:W-:-:S09]  /*1990*/  FSEL R28, R28, -RZ, P0 ;  /* 0x800000ff1c1c7208 */ /* 0x000fd20000000000 */
.L_x_7:
[----:B------:R-:W-:Y:S05]  /*19a0*/  BSYNC B0 ;  /* 0x0000000000007941 */ /* 0x000fea0003800000 */
.L_x_6:
[----:B------:R-:W-:Y:S01]  /*19b0*/  BSSY B0, `(.L_x_8) ;  /* 0x0000008000007945 */ /* 0x000fe20003800000 */
[----:B------:R-:W-:-:S03]  /*19c0*/  LOP3.LUT R41, R37, 0xff800000, RZ, 0xc0, !PT ;  /* 0xff80000025297812 */ /* 0x000fc600078ec0ff */
[----:B------:R-:W-:Y:S05]  /*19d0*/  @!P1 BRA `(.L_x_9) ;  /* 0x0000000000149947 */ /* 0x000fea0003800000 */
[----:B------:R-:W-:-:S13]  /*19e0*/  ISETP.GE.AND P0, PT, R34, -0x407fffff, PT ;  /* 0xbf8000012200780c */ /* 0x000fda0003f06270 */
[----:B------:R-:W-:-:S05]  /*19f0*/  @P0 MOV R35, 0x7f800000 ;  /* 0x7f80000000230802 */ /* 0x000fca0000000f00 */
[C---:B------:R-:W-:Y:S01]  /*1a00*/  @P0 FFMA.FTZ R29, R34.reuse, R35, +INF ;  /* 0x7f800000221d0423 */ /* 0x040fe20000010023 */
[----:B------:R-:W-:-:S04]  /*1a10*/  FSETP.NEU.AND P0, PT, R34, RZ, PT ;  /* 0x000000ff2200720b */ /* 0x000fc80003f0d000 */
[----:B------:R-:W-:-:S09]  /*1a20*/  FSEL R29, R29, -RZ, P0 ;  /* 0x800000ff1d1d7208 */ /* 0x000fd20000000000 */
.L_x_9:
[----:B------:R-:W-:Y:S05]  /*1a30*/  BSYNC B0 ;  /* 0x0000000000007941 */ /* 0x000fea0003800000 */
.L_x_8:
[----:B------:R-:W-:Y:S01]  /*1a40*/  ISETP.GE.U32.AND P0, PT, R14, 0x7f800000, PT ;  /* 0x7f8000000e00780c */ /* 0x000fe20003f06070 */
[----:B------:R-:W-:Y:S01]  /*1a50*/  FADD R38, R38, -R15 ;  /* 0x8000000f26267221 */ /* 0x000fe20000000000 */
[----:B------:R-:W-:Y:S01]  /*1a60*/  IADD3 R35, -R41, 0x40800000, RZ ;  /* 0x4080000029237810 */ /* 0x000fe20007ffe1ff */
[----:B------:R-:W-:Y:S01]  /*1a70*/  BSSY B0, `(.L_x_10) ;  /* 0x000000c000007945 */ /* 0x000fe20003800000 */
[----:B------:R-:W-:Y:S01]  /*1a80*/  IADD3 R34, R18, -R41, RZ ;  /* 0x8000002912227210 */ /* 0x000fe20007ffe0ff */
[----:B------:R-:W-:Y:S01]  /*1a90*/  FMUL R38, R43, R38 ;  /* 0x000000262b267220 */ /* 0x000fe20000400000 */
[----:B------:R-:W-:Y:S01]  /*1aa0*/  ISETP.GE.U32.AND P1, PT, R24, 0x7f800000, PT ;  /* 0x7f8000001800780c */ /* 0x000fe20003f26070 */
[----:B------:R-:W-:-:S04]  /*1ab0*/  FFMA.FTZ R35, R35, R26, -1 ;  /* 0xbf80000023237423 */ /* 0x000fc8000001001a */
[----:B------:R-:W-:Y:S02]  /*1ac0*/  FADD R34, R34, R35 ;  /* 0x0000002322227221 */ /* 0x000fe40000000000 */
[----:B------:R-:W-:Y:S06]  /*1ad0*/  @!P0 BRA `(.L_x_11) ;  /* 0x0000000000148947 */ /* 0x000fec0003800000 */
[----:B------:R-:W-:-:S13]  /*1ae0*/  ISETP.GE.AND P0, PT, R14, -0x407fffff, PT ;  /* 0xbf8000010e00780c */ /* 0x000fda0003f06270 */
[----:B------:R-:W-:-:S05]  /*1af0*/  @P0 MOV R35, 0x7f800000 ;  /* 0x7f80000000230802 */ /* 0x000fca0000000f00 */
[C---:B------:R-:W-:Y:S01]  /*1b00*/  @P0 FFMA.FTZ R30, R14.reuse, R35, +INF ;  /* 0x7f8000000e1e0423 */ /* 0x040fe20000010023 */
[----:B------:R-:W-:-:S04]  /*1b10*/  FSETP.NEU.AND P0, PT, R14, RZ, PT ;  /* 0x000000ff0e00720b */ /* 0x000fc80003f0d000 */
[----:B------:R-:W-:-:S09]  /*1b20*/  FSEL R30, R30, -RZ, P0 ;  /* 0x800000ff1e1e7208 */ /* 0x000fd20000000000 */
.L_x_11:
[----:B------:R-:W-:Y:S05]  /*1b30*/  BSYNC B0 ;  /* 0x0000000000007941 */ /* 0x000fea0003800000 */
.L_x_10:
[----:B------:R-:W-:Y:S01]  /*1b40*/  BSSY B0, `(.L_x_12) ;  /* 0x0000009000007945 */ /* 0x000fe20003800000 */
[----:B------:R-:W-:Y:S01]  /*1b50*/  FFMA R14, R38, R44, R23 ;  /* 0x0000002c260e7223 */ /* 0x000fe20000000017 */
[----:B------:R-:W-:Y:S02]  /*1b60*/  FFMA.FTZ R35, R34, -R19, 0.10546888411045074463 ;  /* 0x3dd8001222237423 */ /* 0x000fe40000010813 */
[----:B------:R-:W-:Y:S05]  /*1b70*/  @!P1 BRA `(.L_x_13) ;  /* 0x0000000000149947 */ /* 0x000fea0003800000 */
[----:B------:R-:W-:-:S13]  /*1b80*/  ISETP.GE.AND P0, PT, R24, -0x407fffff, PT ;  /* 0xbf8000011800780c */ /* 0x000fda0003f06270 */
[----:B------:R-:W-:-:S05]  /*1b90*/  @P0 MOV R37, 0x7f800000 ;  /* 0x7f80000000250802 */ /* 0x000fca0000000f00 */
[C---:B------:R-:W-:Y:S01]  /*1ba0*/  @P0 FFMA.FTZ R31, R24.reuse, R37, +INF ;  /* 0x7f800000181f0423 */ /* 0x040fe20000010025 */
[----:B------:R-:W-:-:S04]  /*1bb0*/  FSETP.NEU.AND P0, PT, R24, RZ, PT ;  /* 0x000000ff1800720b */ /* 0x000fc80003f0d000 */
[----:B------:R-:W-:-:S09]  /*1bc0*/  FSEL R31, R31, -RZ, P0 ;  /* 0x800000ff1f1f7208 */ /* 0x000fd20000000000 */
.L_x_13:
[----:B------:R-:W-:Y:S05]  /*1bd0*/  BSYNC B0 ;  /* 0x0000000000007941 */ /* 0x000fea0003800000 */
.L_x_12:
[----:B------:R-:W-:Y:S01]  /*1be0*/  FMUL R39, R14, 1.4426950216293334961 ;  /* 0x3fb8aa3b0e277820 */ /* 0x000fe20000400000 */
[C---:B------:R-:W-:Y:S01]  /*1bf0*/  FFMA.FTZ R35, R34.reuse, R35, -0.13229703903198242188 ;  /* 0xbe0778e022237423 */ /* 0x040fe20000010023 */
[----:B------:R-:W0:Y:S01]  /*1c00*/  LDS R40, [R22] ;  /* 0x0000000016287984 */ /* 0x000e220000000800 */
[----:B------:R-:W-:Y:S01]  /*1c10*/  I2FP.F32.S32 R21, R21 ;  /* 0x0000001500157245 */ /* 0x000fe20000201400 */
[----:B------:R-:W-:Y:S01]  /*1c20*/  BSSY B0, `(.L_x_14) ;  /* 0x000006a000007945 */ /* 0x000fe20003800000 */
[----:B------:R-:W-:Y:S01]  /*1c30*/  FSETP.GEU.AND P0, PT, R39, -126, PT ;  /* 0xc2fc00002700780b */ /* 0x000fe20003f0e000 */
[C---:B------:R-:W-:Y:S01]  /*1c40*/  FFMA.FTZ R35, R34.reuse, R35, 0.14491446316242218018 ;  /* 0x3e14647522237423 */ /* 0x040fe20000010023 */
[----:B------:R-:W1:Y:S01]  /*1c50*/  LDS R24, [R22+0x808] ;  /* 0x0008080016187984 */ /* 0x000e620000000800 */
[----:B------:R-:W-:Y:S01]  /*1c60*/  FMUL R21, R21, 1.1920928955078125e-07 ;  /* 0x3400000015157820 */ /* 0x000fe20000400000 */
[----:B------:R-:W-:Y:S01]  /*1c70*/  I2FP.F32.S32 R42, R42 ;  /* 0x0000002a002a7245 */ /* 0x000fe20000201400 */
[C---:B------:R-:W-:Y:S01]  /*1c80*/  FFMA.FTZ R37, R34.reuse, R35, -0.16641564667224884033 ;  /* 0xbe2a68dd22257423 */ /* 0x040fe20000010023 */
[----:B------:R-:W2:Y:S01]  /*1c90*/  LDS R38, [R22+0xc0c] ;  /* 0x000c0c0016267984 */ /* 0x000ea20000000800 */
[----:B------:R-:W-:Y:S01]  /*1ca0*/  FFMA.FTZ R32, R21, 0.69314718246459960938, R32 ;  /* 0x3f31721815207823 */ /* 0x000fe20000010020 */
[----:B------:R-:W-:Y:S01]  /*1cb0*/  I2FP.F32.S32 R41, R41 ;  /* 0x0000002900297245 */ /* 0x000fe20000201400 */
[----:B------:R-:W-:Y:S01]  /*1cc0*/  FFMA.FTZ R37, R34, R37, 0.19988867640495300293 ;  /* 0x3e4caf9e22257423 */ /* 0x000fe20000010025 */
[----:B------:R1:W3:Y:S01]  /*1cd0*/  LDS R35, [R22+0x404] ;  /* 0x0004040016237984 */ /* 0x0002e20000000800 */
[----:B------:R-:W-:Y:S01]  /*1ce0*/  FMUL R42, R42, 1.1920928955078125e-07 ;  /* 0x340000002a2a7820 */ /* 0x000fe20000400000 */
[----:B------:R-:W-:Y:S01]  /*1cf0*/  ISETP.GE.U32.AND P4, PT, R36, 0x7f800000, PT ;  /* 0x7f8000002400780c */ /* 0x000fe20003f86070 */
[----:B------:R-:W-:Y:S01]  /*1d00*/  @!P0 FMUL R39, R39, 0.5 ;  /* 0x3f00000027278820 */ /* 0x000fe20000400000 */
[----:B------:R-:W-:Y:S01]  /*1d10*/  FFMA.FTZ R45, R34, R37, -0.25000196695327758789 ;  /* 0xbe800042222d7423 */ /* 0x000fe20000010025 */
[----:B------:R-:W-:Y:S01]  /*1d20*/  FFMA.FTZ R33, R42, 0.69314718246459960938, R33 ;  /* 0x3f3172182a217823 */ /* 0x000fe20000010021 */
[----:B------:R-:W-:Y:S01]  /*1d30*/  FMUL R41, R41, 1.1920928955078125e-07 ;  /* 0x3400000029297820 */ /* 0x000fe20000400000 */
[----:B------:R4:W5:Y:S01]  /*1d40*/  MUFU.EX2 R37, R39 ;  /* 0x0000002700257308 */ /* 0x0009620000000800 */
[----:B------:R-:W-:Y:S01]  /*1d50*/  FFMA.FTZ R45, R34, R45, 0.33333510160446166992 ;  /* 0x3eaaaae6222d7423 */ /* 0x000fe2000001002d */
[----:B------:R-:W-:-:S03]  /*1d60*/  ISETP.GE.U32.AND P2, PT, R18, 0x7f800000, PT ;  /* 0x7f8000001200780c */ /* 0x000fc60003f46070 */
[----:B------:R-:W-:Y:S01]  /*1d70*/  FFMA.FTZ R45, R34, R45, -0.5 ;  /* 0xbf000000222d7423 */ /* 0x000fe2000001002d */
[----:B----4-:R-:W-:-:S03]  /*1d80*/  FADD R39, R20, -R15 ;  /* 0x8000000f14277221 */ /* 0x010fc60000000000 */
[----:B------:R-:W-:-:S04]  /*1d90*/  FMUL R45, R34, R45 ;  /* 0x0000002d222d7220 */ /* 0x000fc80000400000 */
[----:B------:R-:W-:Y:S01]  /*1da0*/  FFMA.FTZ R34, R34, R45, R34 ;  /* 0x0000002d22227223 */ /* 0x000fe20000010022 */
[----:B-----5:R-:W-:-:S03]  /*1db0*/  @!P0 FMUL R37, R37, R37 ;  /* 0x0000002525258220 */ /* 0x020fc60000400000 */
[----:B------:R-:W-:Y:S01]  /*1dc0*/  FFMA.FTZ R34, R41, 0.69314718246459960938, R34 ;  /* 0x3f31721829227823 */ /* 0x000fe20000010022 */
[C---:B------:R-:W-:Y:S01]  /*1dd0*/  FADD.FTZ.RZ R21, R37.reuse, 1 ;  /* 0x3f80000025157421 */ /* 0x040fe2000001c000 */
[----:B0-----:R-:W-:Y:S01]  /*1de0*/  FADD R20, R40, -R15 ;  /* 0x8000000f28147221 */ /* 0x001fe20000000000 */
[----:B------:R-:W-:-:S03]  /*1df0*/  ISETP.GE.U32.AND P3, PT, R37, 0x7f800000, PT ;  /* 0x7f8000002500780c */ /* 0x000fc60003f66070 */
[----:B------:R-:W-:Y:S01]  /*1e00*/  IADD3 R21, R21, -0x3f400000, RZ ;  /* 0xc0c0000015157810 */ /* 0x000fe20007ffe0ff */
[--C-:B-1----:R-:W-:Y:S01]  /*1e10*/  FADD R22, R24, -R15.reuse ;  /* 0x8000000f18167221 */ /* 0x102fe20000000000 */
[----:B------:R-:W-:Y:S02]  /*1e20*/  FMUL R20, R43, R20 ;  /* 0x000000142b147220 */ /* 0x000fe40000400000 */
[----:B------:R-:W-:Y:S01]  /*1e30*/  LOP3.LUT R40, R21, 0xff800000, RZ, 0xc0, !PT ;  /* 0xff80000015287812 */ /* 0x000fe200078ec0ff */
[----:B--2---:R-:W-:Y:S01]  /*1e40*/  FADD R24, R38, -R15 ;  /* 0x8000000f26187221 */ /* 0x004fe20000000000 */
[----:B------:R-:W-:Y:S01]  /*1e50*/  FMUL R22, R43, R22 ;  /* 0x000000162b167220 */ /* 0x000fe20000400000 */
[-C--:B------:R-:W-:Y:S01]  /*1e60*/  FFMA R20, R20, R44.reuse, R23 ;  /* 0x0000002c14147223 */ /* 0x080fe20000000017 */
[----:B---3--:R-:W-:Y:S01]  /*1e70*/  FADD R21, R35, -R15 ;  /* 0x8000000f23157221 */ /* 0x008fe20000000000 */
[----:B------:R-:W-:Y:S02]  /*1e80*/  IADD3 R15, -R40, 0x40800000, RZ ;  /* 0x40800000280f7810 */ /* 0x000fe40007ffe1ff */
[----:B------:R-:W-:Y:S01]  /*1e90*/  FMUL R42, R20, 1.4426950216293334961 ;  /* 0x3fb8aa3b142a7820 */ /* 0x000fe20000400000 */
[----:B------:R-:W-:Y:S01]  /*1ea0*/  IADD3 R35, R37, -R40, RZ ;  /* 0x8000002825237210 */ /* 0x000fe20007ffe0ff */
[----:B------:R-:W-:Y:S01]  /*1eb0*/  FMUL R21, R43, R21 ;  /* 0x000000152b157220 */ /* 0x000fe20000400000 */
[--C-:B------:R-:W-:Y:S01]  /*1ec0*/  FFMA R22, R22, R44, R23.reuse ;  /* 0x0000002c16167223 */ /* 0x100fe20000000017 */
[----:B------:R-:W-:Y:S01]  /*1ed0*/  FFMA.FTZ R38, R15, R26, -1 ;  /* 0xbf8000000f267423 */ /* 0x000fe2000001001a */
[C---:B------:R-:W-:Y:S01]  /*1ee0*/  FMUL R15, R43.reuse, R39 ;  /* 0x000000272b0f7220 */ /* 0x040fe20000400000 */
[----:B------:R-:W-:Y:S01]  /*1ef0*/  FMUL R43, R43, R24 ;  /* 0x000000182b2b7220 */ /* 0x000fe20000400000 */
[----:B------:R-:W-:Y:S01]  /*1f00*/  FSETP.GEU.AND P1, PT, R42, -126, PT ;  /* 0xc2fc00002a00780b */ /* 0x000fe20003f2e000 */
[----:B------:R-:W-:Y:S01]  /*1f10*/  FADD R35, R35, R38 ;  /* 0x0000002623237221 */ /* 0x000fe20000000000 */
[-CC-:B------:R-:W-:Y:S01]  /*1f20*/  FFMA R15, R15, R44.reuse, R23.reuse ;  /* 0x0000002c0f0f7223 */ /* 0x180fe20000000017 */
[-CC-:B------:R-:W-:Y:S01]  /*1f30*/  FFMA R21, R21, R44.reuse, R23.reuse ;  /* 0x0000002c15157223 */ /* 0x180fe20000000017 */
[----:B------:R-:W-:Y:S01]  /*1f40*/  FFMA R23, R43, R44, R23 ;  /* 0x0000002c2b177223 */ /* 0x000fe20000000017 */
[----:B------:R-:W-:Y:S01]  /*1f50*/  FFMA.FTZ R38, R35, -R19, 0.10546888411045074463 ;  /* 0x3dd8001223267423 */ /* 0x000fe20000010813 */
[----:B------:R-:W-:Y:S01]  /*1f60*/  FMUL R39, R15, 1.4426950216293334961 ;  /* 0x3fb8aa3b0f277820 */ /* 0x000fe20000400000 */
[----:B------:R-:W-:Y:S01]  /*1f70*/  FMUL R43, R21, 1.4426950216293334961 ;  /* 0x3fb8aa3b152b7820 */ /* 0x000fe20000400000 */
[----:B------:R-:W-:Y:S01]  /*1f80*/  I2FP.F32.S32 R40, R40 ;  /* 0x0000002800287245 */ /* 0x000fe20000201400 */
[----:B------:R-:W-:-:S02]  /*1f90*/  FFMA.FTZ R38, R35, R38, -0.13229703903198242188 ;  /* 0xbe0778e023267423 */ /* 0x000fc40000010026 */
[----:B------:R-:W-:Y:S02]  /*1fa0*/  FSETP.GEU.AND P0, PT, R39, -126, PT ;  /* 0xc2fc00002700780b */ /* 0x000fe40003f0e000 */
[C---:B------:R-:W-:Y:S01]  /*1fb0*/  FFMA.FTZ R38, R35.reuse, R38, 0.14491446316242218018 ;  /* 0x3e14647523267423 */ /* 0x040fe20000010026 */
[----:B------:R-:W-:Y:S01]  /*1fc0*/  @!P1 FMUL R42, R42, 0.5 ;  /* 0x3f0000002a2a9820 */ /* 0x000fe20000400000 */
[----:B------:R-:W-:Y:S02]  /*1fd0*/  FMUL R40, R40, 1.1920928955078125e-07 ;  /* 0x3400000028287820 */ /* 0x000fe40000400000 */
[C---:B------:R-:W-:Y:S01]  /*1fe0*/  FFMA.FTZ R38, R35.reuse, R38, -0.16641564667224884033 ;  /* 0xbe2a68dd23267423 */ /* 0x040fe20000010026 */
[----:B------:R-:W0:Y:S03]  /*1ff0*/  MUFU.EX2 R41, R42 ;  /* 0x0000002a00297308 */ /* 0x000e260000000800 */
[----:B------:R-:W-:-:S03]  /*2000*/  FFMA.FTZ R38, R35, R38, 0.19988867640495300293 ;  /* 0x3e4caf9e23267423 */ /* 0x000fc60000010026 */
[----:B------:R-:W-:Y:S01]  /*2010*/  @!P0 FMUL R39, R39, 0.5 ;  /* 0x3f00000027278820 */ /* 0x000fe20000400000 */
[----:B------:R-:W-:-:S03]  /*2020*/  FFMA.FTZ R45, R35, R38, -0.25000196695327758789 ;  /* 0xbe800042232d7423 */ /* 0x000fc60000010026 */
[----:B------:R-:W1:Y:S01]  /*2030*/  MUFU.EX2 R38, R39 ;  /* 0x0000002700267308 */ /* 0x000e620000000800 */
[----:B------:R-:W-:-:S04]  /*2040*/  FFMA.FTZ R45, R35, R45, 0.33333510160446166992 ;  /* 0x3eaaaae6232d7423 */ /* 0x000fc8000001002d */
[----:B------:R-:W-:Y:S01]  /*2050*/  FFMA.FTZ R45, R35, R45, -0.5 ;  /* 0xbf000000232d7423 */ /* 0x000fe2000001002d */
[----:B0-----:R-:W-:Y:S01]  /*2060*/  @!P1 FMUL R41, R41, R41 ;  /* 0x0000002929299220 */ /* 0x001fe20000400000 */
[----:B------:R-:W-:Y:S02]  /*2070*/  ISETP.GE.U32.AND P1, PT, R25, 0x7f800000, PT ;  /* 0x7f8000001900780c */ /* 0x000fe40003f26070 */
[----:B------:R-:W-:Y:S01]  /*2080*/  FMUL R45, R35, R45 ;  /* 0x0000002d232d7220 */ /* 0x000fe20000400000 */
[----:B------:R-:W-:-:S03]  /*2090*/  FADD.FTZ.RZ R44, R41, 1 ;  /* 0x3f800000292c7421 */ /* 0x000fc6000001c000 */
[----:B------:R-:W-:Y:S01]  /*20a0*/  FFMA.FTZ R35, R35, R45, R35 ;  /* 0x0000002d23237223 */ /* 0x000fe20000010023 */
[----:B-1----:R-:W-:Y:S01]  /*20b0*/  @!P0 FMUL R38, R38, R38 ;  /* 0x0000002626268220 */ /* 0x002fe20000400000 */
[----:B------:R-:W-:Y:S02]  /*20c0*/  FSETP.GEU.AND P0, PT, R43, -126, PT ;  /* 0xc2fc00002b00780b */ /* 0x000fe40003f0e000 */
[----:B------:R-:W-:Y:S01]  /*20d0*/  FFMA.FTZ R35, R40, 0.69314718246459960938, R35 ;  /* 0x3f31721828237823 */ /* 0x000fe20000010023 */
[----:B------:R-:W-:Y:S01]  /*20e0*/  IADD3 R42, R44, -0x3f400000, RZ ;  /* 0xc0c000002c2a7810 */ /* 0x000fe20007ffe0ff */
[----:B------:R-:W-:-:S03]  /*20f0*/  FADD.FTZ.RZ R24, R38, 1 ;  /* 0x3f80000026187421 */ /* 0x000fc6000001c000 */
[----:B------:R-:W-:Y:S02]  /*2100*/  LOP3.LUT R42, R42, 0xff800000, RZ, 0xc0, !PT ;  /* 0xff8000002a2a7812 */ /* 0x000fe400078ec0ff */
[----:B------:R-:W-:-:S04]  /*2110*/  IADD3 R24, R24, -0x3f400000, RZ ;  /* 0xc0c0000018187810 */ /* 0x000fc80007ffe0ff */
[----:B------:R-:W-:Y:S01]  /*2120*/  LOP3.LUT R39, R24, 0xff800000, RZ, 0xc0, !PT ;  /* 0xff80000018277812 */ /* 0x000fe200078ec0ff */
[----:B------:R-:W-:-:S03]  /*2130*/  @!P0 FMUL R43, R43, 0.5 ;  /* 0x3f0000002b2b8820 */ /* 0x000fc60000400000 */
[----:B------:R-:W-:Y:S01]  /*2140*/  IADD3 R45, -R39, 0x40800000, RZ ;  /* 0x40800000272d7810 */ /* 0x000fe20007ffe1ff */
[----:B------:R0:W0:Y:S01]  /*2150*/  MUFU.EX2 R40, R43 ;  /* 0x0000002b00287308 */ /* 0x0000220000000800 */
[----:B------:R-:W-:Y:S02]  /*2160*/  IADD3 R24, R38, -R39, RZ ;  /* 0x8000002726187210 */ /* 0x000fe40007ffe0ff */
[----:B------:R-:W-:Y:S01]  /*2170*/  I2FP.F32.S32 R39, R39 ;  /* 0x0000002700277245 */ /* 0x000fe20000201400 */
[----:B------:R-:W-:-:S04]  /*2180*/  FFMA.FTZ R45, R45, R26, -1 ;  /* 0xbf8000002d2d7423 */ /* 0x000fc8000001001a */
[----:B------:R-:W-:Y:S01]  /*2190*/  FADD R24, R24, R45 ;  /* 0x0000002d18187221 */ /* 0x000fe20000000000 */
[----:B------:R-:W-:-:S03]  /*21a0*/  FMUL R39, R39, 1.1920928955078125e-07 ;  /* 0x3400000027277820 */ /* 0x000fc60000400000 */
[----:B------:R-:W-:-:S04]  /*21b0*/  FFMA.FTZ R45, R24, -R19, 0.10546888411045074463 ;  /* 0x3dd80012182d7423 */ /* 0x000fc80000010813 */
[----:B------:R-:W-:-:S04]  /*21c0*/  FFMA.FTZ R45, R24, R45, -0.13229703903198242188 ;  /* 0xbe0778e0182d7423 */ /* 0x000fc8000001002d */
[----:B------:R-:W-:-:S04]  /*21d0*/  FFMA.FTZ R45, R24, R45, 0.14491446316242218018 ;  /* 0x3e146475182d7423 */ /* 0x000fc8000001002d */
[----:B------:R-:W-:-:S04]  /*21e0*/  FFMA.FTZ R45, R24, R45, -0.16641564667224884033 ;  /* 0xbe2a68dd182d7423 */ /* 0x000fc8000001002d */
[----:B------:R-:W-:-:S04]  /*21f0*/  FFMA.FTZ R45, R24, R45, 0.19988867640495300293 ;  /* 0x3e4caf9e182d7423 */ /* 0x000fc8000001002d */
[----:B------:R-:W-:-:S04]  /*2200*/  FFMA.FTZ R45, R24, R45, -0.25000196695327758789 ;  /* 0xbe800042182d7423 */ /* 0x000fc8000001002d */
[----:B------:R-:W-:-:S04]  /*2210*/  FFMA.FTZ R45, R24, R45, 0.33333510160446166992 ;  /* 0x3eaaaae6182d7423 */ /* 0x000fc8000001002d */
[----:B------:R-:W-:-:S04]  /*2220*/  FFMA.FTZ R45, R24, R45, -0.5 ;  /* 0xbf000000182d7423 */ /* 0x000fc8000001002d */
[----:B------:R-:W-:-:S04]  /*2230*/  FMUL R45, R24, R45 ;  /* 0x0000002d182d7220 */ /* 0x000fc80000400000 */
[----:B------:R-:W-:-:S04]  /*2240*/  FFMA.FTZ R24, R24, R45, R24 ;  /* 0x0000002d18187223 */ /* 0x000fc80000010018 */
[----:B------:R-:W-:Y:S01]  /*2250*/  FFMA.FTZ R24, R39, 0.69314718246459960938, R24 ;  /* 0x3f31721827187823 */ /* 0x000fe20000010018 */
[----:B0-----:R-:W-:Y:S06]  /*2260*/  @!P4 BRA `(.L_x_15) ;  /* 0x000000000014c947 */ /* 0x001fec0003800000 */
[----:B------:R-:W-:-:S13]  /*2270*/  ISETP.GE.AND P4, PT, R36, -0x407fffff, PT ;  /* 0xbf8000012400780c */ /* 0x000fda0003f86270 */
[----:B------:R-:W-:-:S05]  /*2280*/  @P4 MOV R39, 0x7f800000 ;  /* 0x7f80000000274802 */ /* 0x000fca0000000f00 */
[C---:B------:R-:W-:Y:S01]  /*2290*/  @P4 FFMA.FTZ R32, R36.reuse, R39, +INF ;  /* 0x7f80000024204423 */ /* 0x040fe20000010027 */
[----:B------:R-:W-:-:S04]  /*22a0*/  FSETP.NEU.AND P4, PT, R36, RZ, PT ;  /* 0x000000ff2400720b */ /* 0x000fc80003f8d000 */
[----:B------:R-:W-:-:S09]  /*22b0*/  FSEL R32, R32, -RZ, P4 ;  /* 0x800000ff20207208 */ /* 0x000fd20002000000 */
.L_x_15:
[----:B------:R-:W-:Y:S05]  /*22c0*/  BSYNC B0 ;  /* 0x0000000000007941 */ /* 0x000fea0003800000 */
.L_x_14:
[----:B------:R-:W-:Y:S01]  /*22d0*/  BSSY B0, `(.L_x_16) ;  /* 0x0000008000007945 */ /* 0x000fe20003800000 */
[----:B------:R-:W-:-:S03]  /*22e0*/  IADD3 R39, -R42, 0x40800000, RZ ;  /* 0x408000002a277810 */ /* 0x000fc60007ffe1ff */
[----:B------:R-:W-:Y:S05]  /*22f0*/  @!P1 BRA `(.L_x_17) ;  /* 0x0000000000149947 */ /* 0x000fea0003800000 */
[----:B------:R-:W-:-:S13]  /*2300*/  ISETP.GE.AND P1, PT, R25, -0x407fffff, PT ;  /* 0xbf8000011900780c */ /* 0x000fda0003f26270 */
[----:B------:R-:W-:-:S05]  /*2310*/  @P1 MOV R36, 0x7f800000 ;  /* 0x7f80000000241802 */ /* 0x000fca0000000f00 */
[C---:B------:R-:W-:Y:S01]  /*2320*/  @P1 FFMA.FTZ R33, R25.reuse, R36, +INF ;  /* 0x7f80000019211423 */ /* 0x040fe20000010024 */
[----:B------:R-:W-:-:S04]  /*2330*/  FSETP.NEU.AND P1, PT, R25, RZ, PT ;  /* 0x000000ff1900720b */ /* 0x000fc80003f2d000 */
[----:B------:R-:W-:-:S09]  /*2340*/  FSEL R33, R33, -RZ, P1 ;  /* 0x800000ff21217208 */ /* 0x000fd20000800000 */
.L_x_17:
[----:B------:R-:W-:Y:S05]  /*2350*/  BSYNC B0 ;  /* 0x0000000000007941 */ /* 0x000fea0003800000 */
.L_x_16:
[----:B------:R-:W-:Y:S01]  /*2360*/  BSSY B0, `(.L_x_18) ;  /* 0x0000009000007945 */ /* 0x000fe20003800000 */
[----:B------:R-:W-:Y:S01]  /*2370*/  FFMA.FTZ R39, R39, R26, -1 ;  /* 0xbf80000027277423 */ /* 0x000fe2000001001a */
[----:B------:R-:W-:Y:S02]  /*2380*/  IADD3 R36, R41, -R42, RZ ;  /* 0x8000002a29247210 */ /* 0x000fe40007ffe0ff */
[----:B------:R-:W-:Y:S05]  /*2390*/  @!P2 BRA `(.L_x_19) ;  /* 0x000000000014a947 */ /* 0x000fea0003800000 */
[----:B------:R-:W-:-:S13]  /*23a0*/  ISETP.GE.AND P1, PT, R18, -0x407fffff, PT ;  /* 0xbf8000011200780c */ /* 0x000fda0003f26270 */
[----:B------:R-:W-:-:S05]  /*23b0*/  @P1 MOV R25, 0x7f800000 ;  /* 0x7f80000000191802 */ /* 0x000fca0000000f00 */
[C---:B------:R-:W-:Y:S01]  /*23c0*/  @P1 FFMA.FTZ R34, R18.reuse, R25, +INF ;  /* 0x7f80000012221423 */ /* 0x040fe20000010019 */
[----:B------:R-:W-:-:S04]  /*23d0*/  FSETP.NEU.AND P1, PT, R18, RZ, PT ;  /* 0x000000ff1200720b */ /* 0x000fc80003f2d000 */
[----:B------:R-:W-:-:S09]  /*23e0*/  FSEL R34, R34, -RZ, P1 ;  /* 0x800000ff22227208 */ /* 0x000fd20000800000 */
.L_x_19:
[----:B------:R-:W-:Y:S05]  /*23f0*/  BSYNC B0 ;  /* 0x0000000000007941 */ /* 0x000fea0003800000 */
.L_x_18:
[----:B------:R-:W-:Y:S01]  /*2400*/  BSSY B0, `(.L_x_20) ;  /* 0x0000009000007945 */ /* 0x000fe20003800000 */
[----:B------:R-:W-:Y:S01]  /*2410*/  FADD R36, R36, R39 ;  /* 0x0000002724247221 */ /* 0x000fe20000000000 */
[----:B------:R-:W-:Y:S02]  /*2420*/  @!P0 FMUL R40, R40, R40 ;  /* 0x0000002828288220 */ /* 0x000fe40000400000 */
[----:B------:R-:W-:Y:S05]  /*2430*/  @!P3 BRA `(.L_x_21) ;  /* 0x000000000014b947 */ /* 0x000fea0003800000 */
[----:B------:R-:W-:-:S13]  /*2440*/  ISETP.GE.AND P0, PT, R37, -0x407fffff, PT ;  /* 0xbf8000012500780c */ /* 0x000fda0003f06270 */
[----:B------:R-:W-:-:S05]  /*2450*/  @P0 MOV R18, 0x7f800000 ;  /* 0x7f80000000120802 */ /* 0x000fca0000000f00 */
[C---:B------:R-:W-:Y:S01]  /*2460*/  @P0 FFMA.FTZ R35, R37.reuse, R18, +INF ;  /* 0x7f80000025230423 */ /* 0x040fe20000010012 */
[----:B------:R-:W-:-:S04]  /*2470*/  FSETP.NEU.AND P0, PT, R37, RZ, PT ;  /* 0x000000ff2500720b */ /* 0x000fc80003f0d000 */
[----:B------:R-:W-:-:S09]  /*2480*/  FSEL R35, R35, -RZ, P0 ;  /* 0x800000ff23237208 */ /* 0x000fd20000000000 */
.L_x_21:
[----:B------:R-:W-:Y:S05]  /*2490*/  BSYNC B0 ;  /* 0x0000000000007941 */ /* 0x000fea0003800000 */
.L_x_20:
[----:B------:R-:W-:Y:S01]  /*24a0*/  ISETP.GE.U32.AND P0, PT, R38, 0x7f800000, PT ;  /* 0x7f8000002600780c */ /* 0x000fe20003f06070 */
[----:B------:R-:W-:Y:S01]  /*24b0*/  FADD.FTZ.RZ R18, R40, 1 ;  /* 0x3f80000028127421 */ /* 0x000fe2000001c000 */
[C---:B------:R-:W-:Y:S01]  /*24c0*/  FFMA.FTZ R25, R36.reuse, -R19, 0.10546888411045074463 ;  /* 0x3dd8001224197423 */ /* 0x040fe20000010813 */
[----:B------:R-:W-:Y:S03]  /*24d0*/  BSSY B0, `(.L_x_22) ;  /* 0x000000b000007945 */ /* 0x000fe60003800000 */
[----:B------:R-:W-:Y:S01]  /*24e0*/  IADD3 R18, R18, -0x3f400000, RZ ;  /* 0xc0c0000012127810 */ /* 0x000fe20007ffe0ff */
[----:B------:R-:W-:-:S03]  /*24f0*/  FFMA.FTZ R25, R36, R25, -0.13229703903198242188 ;  /* 0xbe0778e024197423 */ /* 0x000fc60000010019 */
[----:B------:R-:W-:Y:S01]  /*2500*/  LOP3.LUT R37, R18, 0xff800000, RZ, 0xc0, !PT ;  /* 0xff80000012257812 */ /* 0x000fe200078ec0ff */
[----:B------:R-:W-:Y:S02]  /*2510*/  FFMA.FTZ R25, R36, R25, 0.14491446316242218018 ;  /* 0x3e14647524197423 */ /* 0x000fe40000010019 */
[----:B------:R-:W-:Y:S05]  /*2520*/  @!P0 BRA `(.L_x_23) ;  /* 0x0000000000148947 */ /* 0x000fea0003800000 */
[----:B------:R-:W-:-:S13]  /*2530*/  ISETP.GE.AND P0, PT, R38, -0x407fffff, PT ;  /* 0xbf8000012600780c */ /* 0x000fda0003f06270 */
[----:B------:R-:W-:-:S05]  /*2540*/  @P0 MOV R39, 0x7f800000 ;  /* 0x7f80000000270802 */ /* 0x000fca0000000f00 */
[C---:B------:R-:W-:Y:S01]  /*2550*/  @P0 FFMA.FTZ R24, R38.reuse, R39, +INF ;  /* 0x7f80000026180423 */ /* 0x040fe20000010027 */
[----:B------:R-:W-:-:S04]  /*2560*/  FSETP.NEU.AND P0, PT, R38, RZ, PT ;  /* 0x000000ff2600720b */ /* 0x000fc80003f0d000 */
[----:B------:R-:W-:-:S09]  /*2570*/  FSEL R24, R24, -RZ, P0 ;  /* 0x800000ff18187208 */ /* 0x000fd20000000000 */
.L_x_23:
[----:B------:R-:W-:Y:S05]  /*2580*/  BSYNC B0 ;  /* 0x0000000000007941 */ /* 0x000fea0003800000 */
.L_x_22:
[----:B------:R-:W-:Y:S01]  /*2590*/  FFMA.FTZ R25, R36, R25, -0.16641564667224884033 ;  /* 0xbe2a68dd24197423 */ /* 0x000fe20000010019 */
[----:B------:R-:W-:Y:S01]  /*25a0*/  FMUL R38, R22, 1.4426950216293334961 ;  /* 0x3fb8aa3b16267820 */ /* 0x000fe20000400000 */
[----:B------:R-:W-:Y:S01]  /*25b0*/  IADD3 R39, -R37, 0x40800000, RZ ;  /* 0x4080000025277810 */ /* 0x000fe20007ffe1ff */
[----:B------:R-:W-:Y:S01]  /*25c0*/  BSSY B0, `(.L_x_24) ;  /* 0x000001f000007945 */ /* 0x000fe20003800000 */
[----:B------:R-:W-:Y:S01]  /*25d0*/  FFMA.FTZ R25, R36, R25, 0.19988867640495300293 ;  /* 0x3e4caf9e24197423 */ /* 0x000fe20000010019 */
[----:B------:R-:W-:Y:S02]  /*25e0*/  IADD3 R18, R40, -R37, RZ ;  /* 0x8000002528127210 */ /* 0x000fe40007ffe0ff */
[----:B------:R-:W-:Y:S01]  /*25f0*/  FSETP.GEU.AND P1, PT, R38, -126, PT ;  /* 0xc2fc00002600780b */ /* 0x000fe20003f2e000 */
[----:B------:R-:W-:Y:S01]  /*2600*/  FFMA.FTZ R25, R36, R25, -0.25000196695327758789 ;  /* 0xbe80004224197423 */ /* 0x000fe20000010019 */
[----:B------:R-:W-:Y:S01]  /*2610*/  FFMA.FTZ R39, R39, R26, -1 ;  /* 0xbf80000027277423 */ /* 0x000fe2000001001a */
[----:B------:R-:W-:-:S02]  /*2620*/  ISETP.GE.U32.AND P0, PT, R41, 0x7f800000, PT ;  /* 0x7f8000002900780c */ /* 0x000fc40003f06070 */
[----:B------:R-:W-:Y:S01]  /*2630*/  FFMA.FTZ R25, R36, R25, 0.33333510160446166992 ;  /* 0x3eaaaae624197423 */ /* 0x000fe20000010019 */
[----:B------:R-:W-:Y:S01]  /*2640*/  FADD R18, R18, R39 ;  /* 0x0000002712127221 */ /* 0x000fe20000000000 */
[----:B------:R-:W-:Y:S02]  /*2650*/  I2FP.F32.S32 R42, R42 ;  /* 0x0000002a002a7245 */ /* 0x000fe40000201400 */
[----:B------:R-:W-:Y:S01]  /*2660*/  FFMA.FTZ R25, R36, R25, -0.5 ;  /* 0xbf00000024197423 */ /* 0x000fe20000010019 */
[----:B------:R-:W-:Y:S02]  /*2670*/  FFMA.FTZ R39, R18, -R19, 0.10546888411045074463 ;  /* 0x3dd8001212277423 */ /* 0x000fe40000010813 */
[----:B------:R-:W-:Y:S01]  /*2680*/  FMUL R42, R42, 1.1920928955078125e-07 ;  /* 0x340000002a2a7820 */ /* 0x000fe20000400000 */
[----:B------:R-:W-:Y:S01]  /*2690*/  FMUL R25, R36, R25 ;  /* 0x0000001924197220 */ /* 0x000fe20000400000 */
[----:B------:R-:W-:Y:S01]  /*26a0*/  FFMA.FTZ R39, R18, R39, -0.13229703903198242188 ;  /* 0xbe0778e012277423 */ /* 0x000fe20000010027 */
[----:B------:R-:W-:-:S02]  /*26b0*/  @!P1 FMUL R38, R38, 0.5 ;  /* 0x3f00000026269820 */ /* 0x000fc40000400000 */
[----:B------:R-:W-:Y:S01]  /*26c0*/  FFMA.FTZ R25, R36, R25, R36 ;  /* 0x0000001924197223 */ /* 0x000fe20000010024 */
[----:B------:R-:W-:Y:S01]  /*26d0*/  FFMA.FTZ R43, R18, R39, 0.14491446316242218018 ;  /* 0x3e146475122b7423 */ /* 0x000fe20000010027 */
[----:B------:R0:W1:Y:S01]  /*26e0*/  MUFU.EX2 R36, R38 ;  /* 0x0000002600247308 */ /* 0x0000620000000800 */
[----:B------:R-:W-:Y:S01]  /*26f0*/  FMUL R39, R23, 1.4426950216293334961 ;  /* 0x3fb8aa3b17277820 */ /* 0x000fe20000400000 */
[----:B------:R-:W-:Y:S01]  /*2700*/  FFMA.FTZ R25, R42, 0.69314718246459960938, R25 ;  /* 0x3f3172182a197823 */ /* 0x000fe20000010019 */
[----:B------:R-:W-:-:S03]  /*2710*/  FFMA.FTZ R43, R18, R43, -0.16641564667224884033 ;  /* 0xbe2a68dd122b7423 */ /* 0x000fc6000001002b */
[----:B------:R-:W-:Y:S01]  /*2720*/  FSETP.GEU.AND P2, PT, R39, -126, PT ;  /* 0xc2fc00002700780b */ /* 0x000fe20003f4e000 */
[----:B------:R-:W-:-:S04]  /*2730*/  FFMA.FTZ R43, R18, R43, 0.19988867640495300293 ;  /* 0x3e4caf9e122b7423 */ /* 0x000fc8000001002b */
[----:B------:R-:W-:Y:S01]  /*2740*/  FFMA.FTZ R43, R18, R43, -0.25000196695327758789 ;  /* 0xbe800042122b7423 */ /* 0x000fe2000001002b */
[----:B0-----:R-:W-:Y:S07]  /*2750*/  @!P0 BRA `(.L_x_25) ;  /* 0x0000000000148947 */ /* 0x001fee0003800000 */
[----:B------:R-:W-:-:S13]  /*2760*/  ISETP.GE.AND P0, PT, R41, -0x407fffff, PT ;  /* 0xbf8000012900780c */ /* 0x000fda0003f06270 */
[----:B------:R-:W-:-:S05]  /*2770*/  @P0 MOV R38, 0x7f800000 ;  /* 0x7f80000000260802 */ /* 0x000fca0000000f00 */
[C---:B------:R-:W-:Y:S01]  /*2780*/  @P0 FFMA.FTZ R25, R41.reuse, R38, +INF ;  /* 0x7f80000029190423 */ /* 0x040fe20000010026 */
[----:B------:R-:W-:-:S04]  /*2790*/  FSETP.NEU.AND P0, PT, R41, RZ, PT ;  /* 0x000000ff2900720b */ /* 0x000fc80003f0d000 */
[----:B------:R-:W-:-:S09]  /*27a0*/  FSEL R25, R25, -RZ, P0 ;  /* 0x800000ff19197208 */ /* 0x000fd20000000000 */
.L_x_25:
[----:B------:R-:W-:Y:S05]  /*27b0*/  BSYNC B0 ;  /* 0x0000000000007941 */ /* 0x000fea0003800000 */
.L_x_24:
[----:B------:R-:W-:Y:S01]  /*27c0*/  FFMA.FTZ R43, R18, R43, 0.33333510160446166992 ;  /* 0x3eaaaae6122b7423 */ /* 0x000fe2000001002b */
[----:B------:R-:W-:Y:S01]  /*27d0*/  @!P2 FMUL R39, R39, 0.5 ;  /* 0x3f0000002727a820 */ /* 0x000fe20000400000 */
[----:B-1----:R-:W-:Y:S01]  /*27e0*/  @!P1 FMUL R36, R36, R36 ;  /* 0x0000002424249220 */ /* 0x002fe20000400000 */
[----:B------:R-:W-:Y:S01]  /*27f0*/  I2FP.F32.S32 R37, R37 ;  /* 0x0000002500257245 */ /* 0x000fe20000201400 */
[----:B------:R-:W-:Y:S01]  /*2800*/  FFMA.FTZ R43, R18, R43, -0.5 ;  /* 0xbf000000122b7423 */ /* 0x000fe2000001002b */
[----:B------:R-:W0:Y:S01]  /*2810*/  MUFU.EX2 R38, R39 ;  /* 0x0000002700267308 */ /* 0x000e220000000800 */
[----:B------:R-:W-:Y:S01]  /*2820*/  ISETP.GE.U32.AND P0, PT, R40, 0x7f800000, PT ;  /* 0x7f8000002800780c */ /* 0x000fe20003f06070 */
[----:B------:R-:W-:Y:S01]  /*2830*/  BSSY B0, `(.L_x_26) ;  /* 0x000002a000007945 */ /* 0x000fe20003800000 */
[----:B------:R-:W-:-:S04]  /*2840*/  FMUL R43, R18, R43 ;  /* 0x0000002b122b7220 */ /* 0x000fc80000400000 */
[----:B------:R-:W-:Y:S01]  /*2850*/  FFMA.FTZ R43, R18, R43, R18 ;  /* 0x0000002b122b7223 */ /* 0x000fe20000010012 */
[----:B------:R-:W-:-:S05]  /*2860*/  FADD.FTZ.RZ R18, R36, 1 ;  /* 0x3f80000024127421 */ /* 0x000fca000001c000 */
[----:B------:R-:W-:Y:S01]  /*2870*/  IADD3 R41, R18, -0x3f400000, RZ ;  /* 0xc0c0000012297810 */ /* 0x000fe20007ffe0ff */
[----:B------:R-:W-:Y:S01]  /*2880*/  FMUL R18, R37, 1.1920928955078125e-07 ;  /* 0x3400000025127820 */ /* 0x000fe20000400000 */
[----:B0-----:R-:W-:Y:S02]  /*2890*/  @!P2 FMUL R38, R38, R38 ;  /* 0x000000262626a220 */ /* 0x001fe40000400000 */
[----:B------:R-:W-:Y:S01]  /*28a0*/  LOP3.LUT R37, R41, 0xff800000, RZ, 0xc0, !PT ;  /* 0xff80000029257812 */ /* 0x000fe200078ec0ff */
[----:B------:R-:W-:Y:S01]  /*28b0*/  FFMA.FTZ R18, R18, 0.69314718246459960938, R43 ;  /* 0x3f31721812127823 */ /* 0x000fe2000001002b */
[----:B------:R-:W-:Y:S02]  /*28c0*/  FADD.FTZ.RZ R41, R38, 1 ;  /* 0x3f80000026297421 */ /* 0x000fe4000001c000 */
[----:B------:R-:W-:Y:S02]  /*28d0*/  IADD3 R39, -R37, 0x40800000, RZ ;  /* 0x4080000025277810 */ /* 0x000fe40007ffe1ff */
[----:B------:R-:W-:-:S02]  /*28e0*/  IADD3 R42, R36, -R37, RZ ;  /* 0x80000025242a7210 */ /* 0x000fc40007ffe0ff */
[----:B------:R-:W-:Y:S01]  /*28f0*/  IADD3 R43, R41, -0x3f400000, RZ ;  /* 0xc0c00000292b7810 */ /* 0x000fe20007ffe0ff */
[----:B------:R-:W-:-:S03]  /*2900*/  FFMA.FTZ R41, R39, R26, -1 ;  /* 0xbf80000027297423 */ /* 0x000fc6000001001a */
[----:B------:R-:W-:Y:S01]  /*2910*/  LOP3.LUT R39, R43, 0xff800000, RZ, 0xc0, !PT ;  /* 0xff8000002b277812 */ /* 0x000fe200078ec0ff */
[----:B------:R-:W-:-:S03]  /*2920*/  FADD R42, R42, R41 ;  /* 0x000000292a2a7221 */ /* 0x000fc60000000000 */
[----:B------:R-:W-:-:S05]  /*2930*/  IADD3 R41, -R39, 0x40800000, RZ ;  /* 0x4080000027297810 */ /* 0x000fca0007ffe1ff */
[----:B------:R-:W-:Y:S01]  /*2940*/  FFMA.FTZ R43, R41, R26, -1 ;  /* 0xbf800000292b7423 */ /* 0x000fe2000001001a */
[----:B------:R-:W-:Y:S01]  /*2950*/  FFMA.FTZ R41, R42, -R19, 0.10546888411045074463 ;  /* 0x3dd800122a297423 */ /* 0x000fe20000010813 */
[----:B------:R-:W-:-:S03]  /*2960*/  IADD3 R26, R38, -R39, RZ ;  /* 0x80000027261a7210 */ /* 0x000fc60007ffe0ff */
[----:B------:R-:W-:Y:S02]  /*2970*/  FFMA.FTZ R41, R42, R41, -0.13229703903198242188 ;  /* 0xbe0778e02a297423 */ /* 0x000fe40000010029 */
[----:B------:R-:W-:Y:S02]  /*2980*/  FADD R26, R26, R43 ;  /* 0x0000002b1a1a7221 */ /* 0x000fe40000000000 */
[----:B------:R-:W-:Y:S02]  /*2990*/  FFMA.FTZ R41, R42, R41, 0.14491446316242218018 ;  /* 0x3e1464752a297423 */ /* 0x000fe40000010029 */
[----:B------:R-:W-:Y:S02]  /*29a0*/  FFMA.FTZ R19, R26, -R19, 0.10546888411045074463 ;  /* 0x3dd800121a137423 */ /* 0x000fe40000010813 */
[----:B------:R-:W-:Y:S02]  /*29b0*/  FFMA.FTZ R41, R42, R41, -0.16641564667224884033 ;  /* 0xbe2a68dd2a297423 */ /* 0x000fe40000010029 */
[----:B------:R-:W-:-:S02]  /*29c0*/  FFMA.FTZ R19, R26, R19, -0.13229703903198242188 ;  /* 0xbe0778e01a137423 */ /* 0x000fc40000010013 */
[----:B------:R-:W-:Y:S02]  /*29d0*/  FFMA.FTZ R41, R42, R41, 0.19988867640495300293 ;  /* 0x3e4caf9e2a297423 */ /* 0x000fe40000010029 */
[----:B------:R-:W-:Y:S02]  /*29e0*/  FFMA.FTZ R19, R26, R19, 0.14491446316242218018 ;  /* 0x3e1464751a137423 */ /* 0x000fe40000010013 */
[----:B------:R-:W-:Y:S02]  /*29f0*/  FFMA.FTZ R41, R42, R41, -0.25000196695327758789 ;  /* 0xbe8000422a297423 */ /* 0x000fe40000010029 */
[----:B------:R-:W-:Y:S02]  /*2a00*/  FFMA.FTZ R43, R26, R19, -0.16641564667224884033 ;  /* 0xbe2a68dd1a2b7423 */ /* 0x000fe40000010013 */
[----:B------:R-:W-:Y:S02]  /*2a10*/  FFMA.FTZ R41, R42, R41, 0.33333510160446166992 ;  /* 0x3eaaaae62a297423 */ /* 0x000fe40000010029 */
[----:B------:R-:W-:-:S02]  /*2a20*/  FFMA.FTZ R43, R26, R43, 0.19988867640495300293 ;  /* 0x3e4caf9e1a2b7423 */ /* 0x000fc4000001002b */
[----:B------:R-:W-:Y:S02]  /*2a30*/  FFMA.FTZ R41, R42, R41, -0.5 ;  /* 0xbf0000002a297423 */ /* 0x000fe40000010029 */
[----:B------:R-:W-:Y:S02]  /*2a40*/  FFMA.FTZ R43, R26, R43, -0.25000196695327758789 ;  /* 0xbe8000421a2b7423 */ /* 0x000fe4000001002b */
        /* <DEDUP_REMOVED lines=8> */
.L_x_27:
[----:B------:R-:W-:Y:S05]  /*2ad0*/  BSYNC B0 ;  /* 0x0000000000007941 */ /* 0x000fea0003800000 */
.L_x_26:
[----:B------:R-:W-:Y:S01]  /*2ae0*/  ISETP.GE.U32.AND P1, PT, R36, 0x7f800000, PT ;  /* 0x7f8000002400780c */ /* 0x000fe20003f26070 */
[C---:B------:R-:W-:Y:S01]  /*2af0*/  FFMA.FTZ R43, R26.reuse, R43, 0.33333510160446166992 ;  /* 0x3eaaaae61a2b7423 */ /* 0x040fe2000001002b */
[----:B------:R-:W-:Y:S01]  /*2b00*/  I2FP.F32.S32 R37, R37 ;  /* 0x0000002500257245 */ /* 0x000fe20000201400 */
[----:B------:R-:W-:Y:S01]  /*2b10*/  BSSY B0, `(.L_x_28) ;  /* 0x0000010000007945 */ /* 0x000fe20003800000 */
[----:B------:R-:W-:Y:S01]  /*2b20*/  I2FP.F32.S32 R39, R39 ;  /* 0x0000002700277245 */ /* 0x000fe20000201400 */
[----:B------:R-:W-:Y:S01]  /*2b30*/  FFMA.FTZ R43, R26, R43, -0.5 ;  /* 0xbf0000001a2b7423 */ /* 0x000fe2000001002b */
[----:B------:R-:W-:Y:S01]  /*2b40*/  FSETP.GT.AND P0, PT, R4, 20, PT ;  /* 0x41a000000400780b */ /* 0x000fe20003f04000 */
[----:B------:R-:W-:Y:S01]  /*2b50*/  FMUL R40, R37, 1.1920928955078125e-07 ;  /* 0x3400000025287820 */ /* 0x000fe20000400000 */
[----:B------:R-:W-:Y:S01]  /*2b60*/  ISETP.GE.U32.AND P3, PT, R38, 0x7f800000, PT ;  /* 0x7f8000002600780c */ /* 0x000fe20003f66070 */
[----:B------:R-:W-:Y:S01]  /*2b70*/  FMUL R43, R26, R43 ;  /* 0x0000002b1a2b7220 */ /* 0x000fe20000400000 */
[----:B------:R-:W-:Y:S01]  /*2b80*/  FMUL R39, R39, 1.1920928955078125e-07 ;  /* 0x3400000027277820 */ /* 0x000fe20000400000 */
[----:B------:R-:W-:-:S02]  /*2b90*/  FFMA.FTZ R19, R40, 0.69314718246459960938, R19 ;  /* 0x3f31721828137823 */ /* 0x000fc40000010013 */
[----:B------:R-:W-:Y:S01]  /*2ba0*/  FFMA.FTZ R26, R26, R43, R26 ;  /* 0x0000002b1a1a7223 */ /* 0x000fe2000001001a */
[----:B------:R-:W-:Y:S07]  /*2bb0*/  @!P1 BRA `(.L_x_29) ;  /* 0x0000000000149947 */ /* 0x000fee0003800000 */
[C---:B------:R-:W-:Y:S02]  /*2bc0*/  ISETP.GE.AND P1, PT, R36.reuse, -0x407fffff, PT ;  /* 0xbf8000012400780c */ /* 0x040fe40003f26270 */
[----:B------:R-:W-:-:S11]  /*2bd0*/  FSETP.NEU.AND P2, PT, R36, RZ, PT ;  /* 0x000000ff2400720b */ /* 0x000fd60003f4d000 */
[----:B------:R-:W-:-:S05]  /*2be0*/  @P1 MOV R37, 0x7f800000 ;  /* 0x7f80000000251802 */ /* 0x000fca0000000f00 */
[----:B------:R-:W-:-:S05]  /*2bf0*/  @P1 FFMA.FTZ R19, R36, R37, +INF ;  /* 0x7f80000024131423 */ /* 0x000fca0000010025 */
[----:B------:R-:W-:-:S07]  /*2c00*/  FSEL R19, R19, -RZ, P2 ;  /* 0x800000ff13137208 */ /* 0x000fce0001000000 */
.L_x_29:
[----:B------:R-:W-:Y:S05]  /*2c10*/  BSYNC B0 ;  /* 0x0000000000007941 */ /* 0x000fea0003800000 */
.L_x_28:
[----:B------:R-:W-:Y:S01]  /*2c20*/  BSSY B0, `(.L_x_30) ;  /* 0x0000008000007945 */ /* 0x000fe20003800000 */
[----:B------:R-:W-:-:S03]  /*2c30*/  FFMA.FTZ R36, R39, 0.69314718246459960938, R26 ;  /* 0x3f31721827247823 */ /* 0x000fc6000001001a */
[----:B------:R-:W-:Y:S05]  /*2c40*/  @!P3 BRA `(.L_x_31) ;  /* 0x000000000014b947 */ /* 0x000fea0003800000 */
[C---:B------:R-:W-:Y:S02]  /*2c50*/  ISETP.GE.AND P1, PT, R38.reuse, -0x407fffff, PT ;  /* 0xbf8000012600780c */ /* 0x040fe40003f26270 */
[----:B------:R-:W-:-:S11]  /*2c60*/  FSETP.NEU.AND P2, PT, R38, RZ, PT ;  /* 0x000000ff2600720b */ /* 0x000fd60003f4d000 */
[----:B------:R-:W-:-:S05]  /*2c70*/  @P1 MOV R37, 0x7f800000 ;  /* 0x7f80000000251802 */ /* 0x000fca0000000f00 */
[----:B------:R-:W-:-:S05]  /*2c80*/  @P1 FFMA.FTZ R36, R38, R37, +INF ;  /* 0x7f80000026241423 */ /* 0x000fca0000010025 */
[----:B------:R-:W-:-:S07]  /*2c90*/  FSEL R36, R36, -RZ, P2 ;  /* 0x800000ff24247208 */ /* 0x000fce0001000000 */
.L_x_31:
[----:B------:R-:W-:Y:S05]  /*2ca0*/  BSYNC B0 ;  /* 0x0000000000007941 */ /* 0x000fea0003800000 */
.L_x_30:
[----:B------:R-:W-:Y:S01]  /*2cb0*/  FSEL R17, R4, R17, P0 ;  /* 0x0000001104117208 */ /* 0x000fe20000000000 */
[----:B------:R-:W-:Y:S01]  /*2cc0*/  BSSY B0, `(.L_x_32) ;  /* 0x0000018000007945 */ /* 0x000fe20003800000 */
[----:B------:R-:W-:Y:S02]  /*2cd0*/  FSETP.GT.AND P1, PT, R5, 20, PT ;  /* 0x41a000000500780b */ /* 0x000fe40003f24000 */
[----:B------:R-:W-:Y:S01]  /*2ce0*/  FSETP.GT.AND P0, PT, R6, 20, PT ;  /* 0x41a000000600780b */ /* 0x000fe20003f04000 */
[----:B------:R-:W-:Y:S01]  /*2cf0*/  FADD.FTZ R39, |R17|, -RZ ;  /* 0x800000ff11277221 */ /* 0x000fe20000010200 */
[----:B------:R-:W-:-:S04]  /*2d00*/  FSEL R26, R5, R0, P1 ;  /* 0x00000000051a7208 */ /* 0x000fc80000800000 */
[----:B------:R-:W-:-:S13]  /*2d10*/  FSETP.GE.AND P2, PT, R39, 0.60000002384185791016, PT ;  /* 0x3f19999a2700780b */ /* 0x000fda0003f46000 */
[----:B------:R-:W-:Y:S05]  /*2d20*/  @!P2 BRA `(.L_x_33) ;  /* 0x000000000028a947 */ /* 0x000fea0003800000 */
[C---:B------:R-:W-:Y:S01]  /*2d30*/  FMUL R0, R39.reuse, 2.8853900432586669922 ;  /* 0x4038aa3b27007820 */ /* 0x040fe20000400000 */
[----:B------:R-:W-:Y:S01]  /*2d40*/  HFMA2.MMA R38, -RZ, RZ, 1.875, 0 ;  /* 0x3f800000ff267435 */ /* 0x000fe200000001ff */
[----:B------:R-:W-:-:S04]  /*2d50*/  FSETP.GE.AND P1, PT, R39, 9.010913848876953125, PT ;  /* 0x41102cb42700780b */ /* 0x000fc80003f26000 */
[----:B------:R-:W0:Y:S02]  /*2d60*/  MUFU.EX2 R0, R0 ;  /* 0x0000000000007308 */ /* 0x000e240000000800 */
[----:B0-----:R-:W-:-:S06]  /*2d70*/  FADD R37, R0, 1 ;  /* 0x3f80000000257421 */ /* 0x001fcc0000000000 */
[----:B------:R-:W0:Y:S02]  /*2d80*/  MUFU.RCP R37, R37 ;  /* 0x0000002500257308 */ /* 0x000e240000001000 */
[----:B0-----:R-:W-:-:S05]  /*2d90*/  FFMA.FTZ R38, R37, -2, R38 ;  /* 0xc000000025267823 */ /* 0x001fca0000010026 */
[----:B------:R-:W-:-:S04]  /*2da0*/  FSEL R38, R38, 1, !P1 ;  /* 0x3f80000026267808 */ /* 0x000fc80004800000 */
[----:B------:R-:W-:Y:S01]  /*2db0*/  LOP3.LUT R17, R38, 0x80000000, R17, 0xf8, !PT ;  /* 0x8000000026117812 */ /* 0x000fe200078ef811 */
[----:B------:R-:W-:Y:S06]  /*2dc0*/  BRA `(.L_x_34) ;  /* 0x00000000001c7947 */ /* 0x000fec0003800000 */
.L_x_33:
[----:B------:R-:W-:Y:S01]  /*2dd0*/  MOV R0, 0x3c80f082 ;  /* 0x3c80f08200007802 */ /* 0x000fe20000000f00 */
[----:B------:R-:W-:-:S04]  /*2de0*/  FMUL R37, R17, R17 ;  /* 0x0000001111257220 */ /* 0x000fc80000400000 */
[----:B------:R-:W-:-:S04]  /*2df0*/  FFMA.FTZ R0, R37, R0, -0.052303962409496307373 ;  /* 0xbd563cae25007423 */ /* 0x000fc80000010000 */
[----:B------:R-:W-:-:S04]  /*2e00*/  FFMA.FTZ R0, R37, R0, 0.1331529766321182251 ;  /* 0x3e08594125007423 */ /* 0x000fc80000010000 */
[----:B------:R-:W-:-:S04]  /*2e10*/  FFMA.FTZ R0, R37, R0, -0.33332768082618713379 ;  /* 0xbeaaa9ed25007423 */ /* 0x000fc80000010000 */
[----:B------:R-:W-:-:S04]  /*2e20*/  FFMA.FTZ R0, R37, R0, RZ ;  /* 0x0000000025007223 */ /* 0x000fc800000100ff */
[----:B------:R-:W-:-:S07]  /*2e30*/  FFMA.FTZ R17, R17, R0, R17 ;  /* 0x0000000011117223 */ /* 0x000fce0000010011 */
.L_x_34:
[----:B------:R-:W-:Y:S05]  /*2e40*/  BSYNC B0 ;  /* 0x0000000000007941 */ /* 0x000fea0003800000 */
.L_x_32:
[----:B------:R-:W-:Y:S01]  /*2e50*/  FADD.FTZ R39, |R26|, -RZ ;  /* 0x800000ff1a277221 */ /* 0x000fe20000010200 */
[----:B------:R-:W-:Y:S01]  /*2e60*/  BSSY B0, `(.L_x_35) ;  /* 0x0000016000007945 */ /* 0x000fe20003800000 */
[----:B------:R-:W-:Y:S02]  /*2e70*/  FSETP.GT.AND P1, PT, R7, 20, PT ;  /* 0x41a000000700780b */ /* 0x000fe40003f24000 */
[----:B------:R-:W-:Y:S02]  /*2e80*/  FSEL R27, R6, R27, P0 ;  /* 0x0000001b061b7208 */ /* 0x000fe40000000000 */
        /* <DEDUP_REMOVED lines=12> */
.L_x_36:
[----:B------:R-:W-:Y:S01]  /*2f50*/  MOV R0, 0x3c80f082 ;  /* 0x3c80f08200007802 */ /* 0x000fe20000000f00 */
[----:B------:R-:W-:-:S04]  /*2f60*/  FMUL R37, R26, R26 ;  /* 0x0000001a1a257220 */ /* 0x000fc80000400000 */
[----:B------:R-:W-:-:S04]  /*2f70*/  FFMA.FTZ R0, R37, R0, -0.052303962409496307373 ;  /* 0xbd563cae25007423 */ /* 0x000fc80000010000 */
[----:B------:R-:W-:-:S04]  /*2f80*/  FFMA.FTZ R0, R37, R0, 0.1331529766321182251 ;  /* 0x3e08594125007423 */ /* 0x000fc80000010000 */
[----:B------:R-:W-:-:S04]  /*2f90*/  FFMA.FTZ R0, R37, R0, -0.33332768082618713379 ;  /* 0xbeaaa9ed25007423 */ /* 0x000fc80000010000 */
[----:B------:R-:W-:-:S04]  /*2fa0*/  FFMA.FTZ R37, R37, R0, RZ ;  /* 0x0000000025257223 */ /* 0x000fc800000100ff */
[----:B------:R-:W-:-:S07]  /*2fb0*/  FFMA.FTZ R26, R26, R37, R26 ;  /* 0x000000251a1a7223 */ /* 0x000fce000001001a */
.L_x_37:
[----:B------:R-:W-:Y:S05]  /*2fc0*/  BSYNC B0 ;  /* 0x0000000000007941 */ /* 0x000fea0003800000 */
.L_x_35:
        /* <DEDUP_REMOVED lines=16> */
.L_x_39:
[----:B------:R-:W-:Y:S01]  /*30d0*/  MOV R0, 0x3c80f082 ;  /* 0x3c80f08200007802 */ /* 0x000fe20000000f00 */
[----:B------:R-:W-:-:S04]  /*30e0*/  FMUL R37, R27, R27 ;  /* 0x0000001b1b257220 */ /* 0x000fc80000400000 */
[----:B------:R-:W-:-:S04]  /*30f0*/  FFMA.FTZ R0, R37, R0, -0.052303962409496307373 ;  /* 0xbd563cae25007423 */ /* 0x000fc80000010000 */
[----:B------:R-:W-:-:S04]  /*3100*/  FFMA.FTZ R0, R37, R0, 0.1331529766321182251 ;  /* 0x3e08594125007423 */ /* 0x000fc80000010000 */
[----:B------:R-:W-:-:S04]  /*3110*/  FFMA.FTZ R0, R37, R0, -0.33332768082618713379 ;  /* 0xbeaaa9ed25007423 */ /* 0x000fc80000010000 */
[----:B------:R-:W-:-:S04]  /*3120*/  FFMA.FTZ R0, R37, R0, RZ ;  /* 0x0000000025007223 */ /* 0x000fc800000100ff */
[----:B------:R-:W-:-:S07]  /*3130*/  FFMA.FTZ R27, R27, R0, R27 ;  /* 0x000000001b1b7223 */ /* 0x000fce000001001b */
.L_x_40:
[----:B------:R-:W-:Y:S05]  /*3140*/  BSYNC B0 ;  /* 0x0000000000007941 */ /* 0x000fea0003800000 */
.L_x_38:
        /* <DEDUP_REMOVED lines=16> */
.L_x_42:
[----:B------:R-:W-:Y:S01]  /*3250*/  MOV R0, 0x3c80f082 ;  /* 0x3c80f08200007802 */ /* 0x000fe20000000f00 */
[----:B------:R-:W-:-:S04]  /*3260*/  FMUL R37, R28, R28 ;  /* 0x0000001c1c257220 */ /* 0x000fc80000400000 */
[----:B------:R-:W-:-:S04]  /*3270*/  FFMA.FTZ R0, R37, R0, -0.052303962409496307373 ;  /* 0xbd563cae25007423 */ /* 0x000fc80000010000 */
[----:B------:R-:W-:-:S04]  /*3280*/  FFMA.FTZ R0, R37, R0, 0.1331529766321182251 ;  /* 0x3e08594125007423 */ /* 0x000fc80000010000 */
[----:B------:R-:W-:-:S04]  /*3290*/  FFMA.FTZ R0, R37, R0, -0.33332768082618713379 ;  /* 0xbeaaa9ed25007423 */ /* 0x000fc80000010000 */
[----:B------:R-:W-:-:S04]  /*32a0*/  FFMA.FTZ R37, R37, R0, RZ ;  /* 0x0000000025257223 */ /* 0x000fc800000100ff */
[----:B------:R-:W-:-:S07]  /*32b0*/  FFMA.FTZ R28, R28, R37, R28 ;  /* 0x000000251c1c7223 */ /* 0x000fce000001001c */
.L_x_43:
[----:B------:R-:W-:Y:S05]  /*32c0*/  BSYNC B0 ;  /* 0x0000000000007941 */ /* 0x000fea0003800000 */
.L_x_41:
        /* <DEDUP_REMOVED lines=16> */
.L_x_45:
[----:B------:R-:W-:Y:S01]  /*33d0*/  MOV R0, 0x3c80f082 ;  /* 0x3c80f08200007802 */ /* 0x000fe20000000f00 */
[----:B------:R-:W-:-:S04]  /*33e0*/  FMUL R37, R29, R29 ;  /* 0x0000001d1d257220 */ /* 0x000fc80000400000 */
[----:B------:R-:W-:-:S04]  /*33f0*/  FFMA.FTZ R0, R37, R0, -0.052303962409496307373 ;  /* 0xbd563cae25007423 */ /* 0x000fc80000010000 */
[----:B------:R-:W-:-:S04]  /*3400*/  FFMA.FTZ R0, R37, R0, 0.1331529766321182251 ;  /* 0x3e08594125007423 */ /* 0x000fc80000010000 */
[----:B------:R-:W-:-:S04]  /*3410*/  FFMA.FTZ R0, R37, R0, -0.33332768082618713379 ;  /* 0xbeaaa9ed25007423 */ /* 0x000fc80000010000 */
[----:B------:R-:W-:-:S04]  /*3420*/  FFMA.FTZ R0, R37, R0, RZ ;  /* 0x0000000025007223 */ /* 0x000fc800000100ff */
[----:B------:R-:W-:-:S07]  /*3430*/  FFMA.FTZ R29, R29, R0, R29 ;  /* 0x000000001d1d7223 */ /* 0x000fce000001001d */
.L_x_46:
[----:B------:R-:W-:Y:S05]  /*3440*/  BSYNC B0 ;  /* 0x0000000000007941 */ /* 0x000fea0003800000 */
.L_x_44:
        /* <DEDUP_REMOVED lines=16> */
.L_x_48:
[----:B------:R-:W-:Y:S01]  /*3550*/  MOV R0, 0x3c80f082 ;  /* 0x3c80f08200007802 */ /* 0x000fe20000000f00 */
[----:B------:R-:W-:-:S04]  /*3560*/  FMUL R37, R30, R30 ;  /* 0x0000001e1e257220 */ /* 0x000fc80000400000 */
[----:B------:R-:W-:-:S04]  /*3570*/  FFMA.FTZ R0, R37, R0, -0.052303962409496307373 ;  /* 0xbd563cae25007423 */ /* 0x000fc80000010000 */
[----:B------:R-:W-:-:S04]  /*3580*/  FFMA.FTZ R0, R37, R0, 0.1331529766321182251 ;  /* 0x3e08594125007423 */ /* 0x000fc80000010000 */
[----:B------:R-:W-:-:S04]  /*3590*/  FFMA.FTZ R0, R37, R0, -0.33332768082618713379 ;  /* 0xbeaaa9ed25007423 */ /* 0x000fc80000010000 */
[----:B------:R-:W-:-:S04]  /*35a0*/  FFMA.FTZ R37, R37, R0, RZ ;  /* 0x0000000025257223 */ /* 0x000fc800000100ff */
[----:B------:R-:W-:-:S07]  /*35b0*/  FFMA.FTZ R30, R30, R37, R30 ;  /* 0x000000251e1e7223 */ /* 0x000fce000001001e */
.L_x_49:
[----:B------:R-:W-:Y:S05]  /*35c0*/  BSYNC B0 ;  /* 0x0000000000007941 */ /* 0x000fea0003800000 */
.L_x_47:
        /* <DEDUP_REMOVED lines=16> */
.L_x_51:
[----:B------:R-:W-:Y:S01]  /*36d0*/  MOV R0, 0x3c80f082 ;  /* 0x3c80f08200007802 */ /* 0x000fe20000000f00 */
[----:B------:R-:W-:-:S04]  /*36e0*/  FMUL R37, R31, R31 ;  /* 0x0000001f1f257220 */ /* 0x000fc80000400000 */
[----:B------:R-:W-:-:S04]  /*36f0*/  FFMA.FTZ R0, R37, R0, -0.052303962409496307373 ;  /* 0xbd563cae25007423 */ /* 0x000fc80000010000 */
[----:B------:R-:W-:-:S04]  /*3700*/  FFMA.FTZ R0, R37, R0, 0.1331529766321182251 ;  /* 0x3e08594125007423 */ /* 0x000fc80000010000 */
[----:B------:R-:W-:-:S04]  /*3710*/  FFMA.FTZ R0, R37, R0, -0.33332768082618713379 ;  /* 0xbeaaa9ed25007423 */ /* 0x000fc80000010000 */
[----:B------:R-:W-:-:S04]  /*3720*/  FFMA.FTZ R0, R37, R0, RZ ;  /* 0x0000000025007223 */ /* 0x000fc800000100ff */
[----:B------:R-:W-:-:S07]  /*3730*/  FFMA.FTZ R31, R31, R0, R31 ;  /* 0x000000001f1f7223 */ /* 0x000fce000001001f */
.L_x_52:
[----:B------:R-:W-:Y:S05]  /*3740*/  BSYNC B0 ;  /* 0x0000000000007941 */ /* 0x000fea0003800000 */
.L_x_50:
        /* <DEDUP_REMOVED lines=16> */
.L_x_54:
[----:B------:R-:W-:Y:S01]  /*3850*/  MOV R0, 0x3c80f082 ;  /* 0x3c80f08200007802 */ /* 0x000fe20000000f00 */
[----:B------:R-:W-:-:S04]  /*3860*/  FMUL R37, R32, R32 ;  /* 0x0000002020257220 */ /* 0x000fc80000400000 */
[----:B------:R-:W-:-:S04]  /*3870*/  FFMA.FTZ R0, R37, R0, -0.052303962409496307373 ;  /* 0xbd563cae25007423 */ /* 0x000fc80000010000 */
[----:B------:R-:W-:-:S04]  /*3880*/  FFMA.FTZ R0, R37, R0, 0.1331529766321182251 ;  /* 0x3e08594125007423 */ /* 0x000fc80000010000 */
[----:B------:R-:W-:-:S04]  /*3890*/  FFMA.FTZ R0, R37, R0, -0.33332768082618713379 ;  /* 0xbeaaa9ed25007423 */ /* 0x000fc80000010000 */
[----:B------:R-:W-:-:S04]  /*38a0*/  FFMA.FTZ R37, R37, R0, RZ ;  /* 0x0000000025257223 */ /* 0x000fc800000100ff */
[----:B------:R-:W-:-:S07]  /*38b0*/  FFMA.FTZ R32, R32, R37, R32 ;  /* 0x0000002520207223 */ /* 0x000fce0000010020 */
.L_x_55:
[----:B------:R-:W-:Y:S05]  /*38c0*/  BSYNC B0 ;  /* 0x0000000000007941 */ /* 0x000fea0003800000 */
.L_x_53:
        /* <DEDUP_REMOVED lines=16> */
.L_x_57:
[----:B------:R-:W-:Y:S01]  /*39d0*/  MOV R0, 0x3c80f082 ;  /* 0x3c80f08200007802 */ /* 0x000fe20000000f00 */
[----:B------:R-:W-:-:S04]  /*39e0*/  FMUL R37, R33, R33 ;  /* 0x0000002121257220 */ /* 0x000fc80000400000 */
[----:B------:R-:W-:-:S04]  /*39f0*/  FFMA.FTZ R0, R37, R0, -0.052303962409496307373 ;  /* 0xbd563cae25007423 */ /* 0x000fc80000010000 */
[----:B------:R-:W-:-:S04]  /*3a00*/  FFMA.FTZ R0, R37, R0, 0.1331529766321182251 ;  /* 0x3e08594125007423 */ /* 0x000fc80000010000 */
[----:B------:R-:W-:-:S04]  /*3a10*/  FFMA.FTZ R0, R37, R0, -0.33332768082618713379 ;  /* 0xbeaaa9ed25007423 */ /* 0x000fc80000010000 */
[----:B------:R-:W-:-:S04]  /*3a20*/  FFMA.FTZ R0, R37, R0, RZ ;  /* 0x0000000025007223 */ /* 0x000fc800000100ff */
[----:B------:R-:W-:-:S07]  /*3a30*/  FFMA.FTZ R33, R33, R0, R33 ;  /* 0x0000000021217223 */ /* 0x000fce0000010021 */
.L_x_58:
[----:B------:R-:W-:Y:S05]  /*3a40*/  BSYNC B0 ;  /* 0x0000000000007941 */ /* 0x000fea0003800000 */
.L_x_56:
        /* <DEDUP_REMOVED lines=16> */
.L_x_60:
[----:B------:R-:W-:Y:S01]  /*3b50*/  MOV R0, 0x3c80f082 ;  /* 0x3c80f08200007802 */ /* 0x000fe20000000f00 */
[----:B------:R-:W-:-:S04]  /*3b60*/  FMUL R37, R34, R34 ;  /* 0x0000002222257220 */ /* 0x000fc80000400000 */
[----:B------:R-:W-:-:S04]  /*3b70*/  FFMA.FTZ R0, R37, R0, -0.052303962409496307373 ;  /* 0xbd563cae25007423 */ /* 0x000fc80000010000 */
[----:B------:R-:W-:-:S04]  /*3b80*/  FFMA.FTZ R0, R37, R0, 0.1331529766321182251 ;  /* 0x3e08594125007423 */ /* 0x000fc80000010000 */
[----:B------:R-:W-:-:S04]  /*3b90*/  FFMA.FTZ R0, R37, R0, -0.33332768082618713379 ;  /* 0xbeaaa9ed25007423 */ /* 0x000fc80000010000 */
[----:B------:R-:W-:-:S04]  /*3ba0*/  FFMA.FTZ R37, R37, R0, RZ ;  /* 0x0000000025257223 */ /* 0x000fc800000100ff */
[----:B------:R-:W-:-:S07]  /*3bb0*/  FFMA.FTZ R34, R34, R37, R34 ;  /* 0x0000002522227223 */ /* 0x000fce0000010022 */
.L_x_61:
[----:B------:R-:W-:Y:S05]  /*3bc0*/  BSYNC B0 ;  /* 0x0000000000007941 */ /* 0x000fea0003800000 */
.L_x_59:
        /* <DEDUP_REMOVED lines=16> */
.L_x_63:
[----:B------:R-:W-:Y:S01]  /*3cd0*/  MOV R0, 0x3c80f082 ;  /* 0x3c80f08200007802 */ /* 0x000fe20000000f00 */
[----:B------:R-:W-:-:S04]  /*3ce0*/  FMUL R37, R35, R35 ;  /* 0x0000002323257220 */ /* 0x000fc80000400000 */
[----:B------:R-:W-:-:S04]  /*3cf0*/  FFMA.FTZ R0, R37, R0, -0.052303962409496307373 ;  /* 0xbd563cae25007423 */ /* 0x000fc80000010000 */
[----:B------:R-:W-:-:S04]  /*3d00*/  FFMA.FTZ R0, R37, R0, 0.1331529766321182251 ;  /* 0x3e08594125007423 */ /* 0x000fc80000010000 */
[----:B------:R-:W-:-:S04]  /*3d10*/  FFMA.FTZ R0, R37, R0, -0.33332768082618713379 ;  /* 0xbeaaa9ed25007423 */ /* 0x000fc80000010000 */
[----:B------:R-:W-:-:S04]  /*3d20*/  FFMA.FTZ R0, R37, R0, RZ ;  /* 0x0000000025007223 */ /* 0x000fc800000100ff */
[----:B------:R-:W-:-:S07]  /*3d30*/  FFMA.FTZ R35, R35, R0, R35 ;  /* 0x0000000023237223 */ /* 0x000fce0000010023 */
.L_x_64:
[----:B------:R-:W-:Y:S05]  /*3d40*/  BSYNC B0 ;  /* 0x0000000000007941 */ /* 0x000fea0003800000 */
.L_x_62:
        /* <DEDUP_REMOVED lines=16> */
.L_x_66:
[----:B------:R-:W-:Y:S01]  /*3e50*/  MOV R0, 0x3c80f082 ;  /* 0x3c80f08200007802 */ /* 0x000fe20000000f00 */
[----:B------:R-:W-:-:S04]  /*3e60*/  FMUL R37, R24, R24 ;  /* 0x0000001818257220 */ /* 0x000fc80000400000 */
[----:B------:R-:W-:-:S04]  /*3e70*/  FFMA.FTZ R0, R37, R0, -0.052303962409496307373 ;  /* 0xbd563cae25007423 */ /* 0x000fc80000010000 */
[----:B------:R-:W-:-:S04]  /*3e80*/  FFMA.FTZ R0, R37, R0, 0.1331529766321182251 ;  /* 0x3e08594125007423 */ /* 0x000fc80000010000 */
[----:B------:R-:W-:-:S04]  /*3e90*/  FFMA.FTZ R0, R37, R0, -0.33332768082618713379 ;  /* 0xbeaaa9ed25007423 */ /* 0x000fc80000010000 */
[----:B------:R-:W-:-:S04]  /*3ea0*/  FFMA.FTZ R37, R37, R0, RZ ;  /* 0x0000000025257223 */ /* 0x000fc800000100ff */
[----:B------:R-:W-:-:S07]  /*3eb0*/  FFMA.FTZ R24, R24, R37, R24 ;  /* 0x0000002518187223 */ /* 0x000fce0000010018 */
.L_x_67:
[----:B------:R-:W-:Y:S05]  /*3ec0*/  BSYNC B0 ;  /* 0x0000000000007941 */ /* 0x000fea0003800000 */
.L_x_65:
        /* <DEDUP_REMOVED lines=16> */
.L_x_69:
[----:B------:R-:W-:Y:S01]  /*3fd0*/  MOV R0, 0x3c80f082 ;  /* 0x3c80f08200007802 */ /* 0x000fe20000000f00 */
[----:B------:R-:W-:-:S04]  /*3fe0*/  FMUL R37, R25, R25 ;  /* 0x0000001919257220 */ /* 0x000fc80000400000 */
[----:B------:R-:W-:-:S04]  /*3ff0*/  FFMA.FTZ R0, R37, R0, -0.052303962409496307373 ;  /* 0xbd563cae25007423 */ /* 0x000fc80000010000 */
[----:B------:R-:W-:-:S04]  /*4000*/  FFMA.FTZ R0, R37, R0, 0.1331529766321182251 ;  /* 0x3e08594125007423 */ /* 0x000fc80000010000 */
[----:B------:R-:W-:-:S04]  /*4010*/  FFMA.FTZ R0, R37, R0, -0.33332768082618713379 ;  /* 0xbeaaa9ed25007423 */ /* 0x000fc80000010000 */
[----:B------:R-:W-:-:S04]  /*4020*/  FFMA.FTZ R0, R37, R0, RZ ;  /* 0x0000000025007223 */ /* 0x000fc800000100ff */
[----:B------:R-:W-:-:S07]  /*4030*/  FFMA.FTZ R25, R25, R0, R25 ;  /* 0x0000000019197223 */ /* 0x000fce0000010019 */
.L_x_70:
[----:B------:R-:W-:Y:S05]  /*4040*/  BSYNC B0 ;  /* 0x0000000000007941 */ /* 0x000fea0003800000 */
.L_x_68:
        /* <DEDUP_REMOVED lines=16> */
.L_x_72:
[----:B------:R-:W-:Y:S01]  /*4150*/  MOV R0, 0x3c80f082 ;  /* 0x3c80f08200007802 */ /* 0x000fe20000000f00 */
[----:B------:R-:W-:-:S04]  /*4160*/  FMUL R37, R18, R18 ;  /* 0x0000001212257220 */ /* 0x000fc80000400000 */
[----:B------:R-:W-:-:S04]  /*4170*/  FFMA.FTZ R0, R37, R0, -0.052303962409496307373 ;  /* 0xbd563cae25007423 */ /* 0x000fc80000010000 */
[----:B------:R-:W-:-:S04]  /*4180*/  FFMA.FTZ R0, R37, R0, 0.1331529766321182251 ;  /* 0x3e08594125007423 */ /* 0x000fc80000010000 */
[----:B------:R-:W-:-:S04]  /*4190*/  FFMA.FTZ R0, R37, R0, -0.33332768082618713379 ;  /* 0xbeaaa9ed25007423 */ /* 0x000fc80000010000 */
[----:B------:R-:W-:-:S04]  /*41a0*/  FFMA.FTZ R37, R37, R0, RZ ;  /* 0x0000000025257223 */ /* 0x000fc800000100ff */
[----:B------:R-:W-:-:S07]  /*41b0*/  FFMA.FTZ R18, R18, R37, R18 ;  /* 0x0000002512127223 */ /* 0x000fce0000010012 */
.L_x_73:
[----:B------:R-:W-:Y:S05]  /*41c0*/  BSYNC B0 ;  /* 0x0000000000007941 */ /* 0x000fea0003800000 */
.L_x_71:
[----:B------:R-:W-:Y:S01]  /*41d0*/  FADD.FTZ R39, |R19|, -RZ ;  /* 0x800000ff13277221 */ /* 0x000fe20000010200 */
[----:B------:R-:W-:Y:S01]  /*41e0*/  BSSY B0, `(.L_x_74) ;  /* 0x0000015000007945 */ /* 0x000fe20003800000 */
[----:B------:R-:W-:-:S03]  /*41f0*/  FSEL R36, R23, R36, P2 ;  /* 0x0000002417247208 */ /* 0x000fc60001000000 */
        /* <DEDUP_REMOVED lines=12> */
.L_x_75:
[----:B------:R-:W-:Y:S01]  /*42c0*/  MOV R0, 0x3c80f082 ;  /* 0x3c80f08200007802 */ /* 0x000fe20000000f00 */
[----:B------:R-:W-:-:S04]  /*42d0*/  FMUL R37, R19, R19 ;  /* 0x0000001313257220 */ /* 0x000fc80000400000 */
[----:B------:R-:W-:-:S04]  /*42e0*/  FFMA.FTZ R0, R37, R0, -0.052303962409496307373 ;  /* 0xbd563cae25007423 */ /* 0x000fc80000010000 */
[----:B------:R-:W-:-:S04]  /*42f0*/  FFMA.FTZ R0, R37, R0, 0.1331529766321182251 ;  /* 0x3e08594125007423 */ /* 0x000fc80000010000 */
[----:B------:R-:W-:-:S04]  /*4300*/  FFMA.FTZ R0, R37, R0, -0.33332768082618713379 ;  /* 0xbeaaa9ed25007423 */ /* 0x000fc80000010000 */
[----:B------:R-:W-:-:S04]  /*4310*/  FFMA.FTZ R0, R37, R0, RZ ;  /* 0x0000000025007223 */ /* 0x000fc800000100ff */
[----:B------:R-:W-:-:S07]  /*4320*/  FFMA.FTZ R19, R19, R0, R19 ;  /* 0x0000000013137223 */ /* 0x000fce0000010013 */
.L_x_76:
[----:B------:R-:W-:Y:S05]  /*4330*/  BSYNC B0 ;  /* 0x0000000000007941 */ /* 0x000fea0003800000 */
.L_x_74:
[----:B------:R-:W-:Y:S01]  /*4340*/  FADD.FTZ R40, |R36|, -RZ ;  /* 0x800000ff24287221 */ /* 0x000fe20000010200 */
[----:B------:R-:W-:Y:S04]  /*4350*/  BSSY B0, `(.L_x_77) ;  /* 0x0000014000007945 */ /* 0x000fe80003800000 */
        /* <DEDUP_REMOVED lines=12> */
.L_x_78:
[----:B------:R-:W-:Y:S01]  /*4420*/  MOV R0, 0x3c80f082 ;  /* 0x3c80f08200007802 */ /* 0x000fe20000000f00 */
[----:B------:R-:W-:-:S04]  /*4430*/  FMUL R37, R36, R36 ;  /* 0x0000002424257220 */ /* 0x000fc80000400000 */
[----:B------:R-:W-:-:S04]  /*4440*/  FFMA.FTZ R0, R37, R0, -0.052303962409496307373 ;  /* 0xbd563cae25007423 */ /* 0x000fc80000010000 */
[----:B------:R-:W-:-:S04]  /*4450*/  FFMA.FTZ R0, R37, R0, 0.1331529766321182251 ;  /* 0x3e08594125007423 */ /* 0x000fc80000010000 */
[----:B------:R-:W-:-:S04]  /*4460*/  FFMA.FTZ R0, R37, R0, -0.33332768082618713379 ;  /* 0xbeaaa9ed25007423 */ /* 0x000fc80000010000 */
[----:B------:R-:W-:-:S04]  /*4470*/  FFMA.FTZ R37, R37, R0, RZ ;  /* 0x0000000025257223 */ /* 0x000fc800000100ff */
[----:B------:R-:W-:-:S07]  /*4480*/  FFMA.FTZ R0, R36, R37, R36 ;  /* 0x0000002524007223 */ /* 0x000fce0000010024 */
.L_x_79:
[----:B------:R-:W-:Y:S05]  /*4490*/  BSYNC B0 ;  /* 0x0000000000007941 */ /* 0x000fea0003800000 */
.L_x_77:
[----:B------:R-:W0:Y:S01]  /*44a0*/  S2R R36, SR_TID.X ;  /* 0x0000000000247919 */ /* 0x000e220000002100 */
[----:B------:R-:W-:Y:S01]  /*44b0*/  SHF.L.U32 R37, R16, 0x4, RZ ;  /* 0x0000000410257819 */ /* 0x000fe200000006ff */
[----:B------:R-:W-:Y:S01]  /*44c0*/  FMUL R4, R4, R17 ;  /* 0x0000001104047220 */ /* 0x000fe20000400000 */
[----:B------:R-:W-:Y:S01]  /*44d0*/  FMUL R5, R5, R26 ;  /* 0x0000001a05057220 */ /* 0x000fe20000400000 */
[----:B------:R-:W-:Y:S01]  /*44e0*/  BAR.SYNC.DEFER_BLOCKING 0x0 ;  /* 0x0000000000007b1d */ /* 0x000fe20000010000 */
[----:B------:R-:W-:Y:S01]  /*44f0*/  LOP3.LUT R37, R37, 0xff0, RZ, 0xc0, !PT ;  /* 0x00000ff025257812 */ /* 0x000fe200078ec0ff */
[----:B------:R-:W-:Y:S01]  /*4500*/  FMUL R6, R6, R27 ;  /* 0x0000001b06067220 */ /* 0x000fe20000400000 */
[----:B------:R-:W-:Y:S01]  /*4510*/  FMUL R7, R7, R28 ;  /* 0x0000001c07077220 */ /* 0x000fe20000400000 */
[----:B------:R-:W-:Y:S01]  /*4520*/  FMUL R8, R8, R29 ;  /* 0x0000001d08087220 */ /* 0x000fe20000400000 */
[----:B------:R-:W-:Y:S01]  /*4530*/  IADD3 R38, R37, UR5, RZ ;  /* 0x0000000525267c10 */ /* 0x000fe2000fffe0ff */
[----:B------:R-:W-:Y:S01]  /*4540*/  FMUL R9, R9, R30 ;  /* 0x0000001e09097220 */ /* 0x000fe20000400000 */
[----:B------:R-:W-:Y:S01]  /*4550*/  FMUL R10, R10, R31 ;  /* 0x0000001f0a0a7220 */ /* 0x000fe20000400000 */
[----:B------:R-:W-:Y:S01]  /*4560*/  FMUL R11, R11, R32 ;  /* 0x000000200b0b7220 */ /* 0x000fe20000400000 */
[----:B------:R-:W-:Y:S01]  /*4570*/  LEA R17, R37, R38, 0x2 ;  /* 0x0000002625117211 */ /* 0x000fe200078e10ff */
[----:B------:R-:W-:Y:S01]  /*4580*/  FMUL R12, R12, R33 ;  /* 0x000000210c0c7220 */ /* 0x000fe20000400000 */
[----:B------:R-:W-:Y:S01]  /*4590*/  FMUL R13, R13, R34 ;  /* 0x000000220d0d7220 */ /* 0x000fe20000400000 */
[----:B------:R-:W-:Y:S01]  /*45a0*/  FMUL R14, R14, R35 ;  /* 0x000000230e0e7220 */ /* 0x000fe20000400000 */
[----:B------:R-:W-:Y:S01]  /*45b0*/  FMUL R15, R15, R24 ;  /* 0x000000180f0f7220 */ /* 0x000fe20000400000 */
[----:B------:R-:W-:Y:S01]  /*45c0*/  FMUL R20, R20, R25 ;  /* 0x0000001914147220 */ /* 0x000fe20000400000 */
[----:B------:R-:W-:Y:S01]  /*45d0*/  FMUL R21, R21, R18 ;  /* 0x0000001215157220 */ /* 0x000fe20000400000 */
[----:B------:R-:W-:Y:S01]  /*45e0*/  FMUL R22, R22, R19 ;  /* 0x0000001316167220 */ /* 0x000fe20000400000 */
[----:B------:R-:W-:Y:S01]  /*45f0*/  FMUL R23, R23, R0 ;  /* 0x0000000017177220 */ /* 0x000fe20000400000 */
[----:B------:R-:W-:-:S02]  /*4600*/  SHF.R.U32.HI R0, RZ, 0x2, R16 ;  /* 0x00000002ff007819 */ /* 0x000fc40000011610 */
[----:B------:R-:W-:Y:S02]  /*4610*/  MOV R19, UR4 ;  /* 0x0000000400137c02 */ /* 0x000fe40008000f00 */
[----:B------:R-:W-:Y:S01]  /*4620*/  SGXT.U32 R0, R0, 0x6 ;  /* 0x000000060000781a */ /* 0x000fe20000000000 */
[----:B------:R1:W-:Y:S01]  /*4630*/  STS.128 [R17], R4 ;  /* 0x0000000411007388 */ /* 0x0003e20000000c00 */
[----:B------:R-:W-:Y:S02]  /*4640*/  LOP3.LUT R2, R19, 0xc, R2, 0xf8, !PT ;  /* 0x0000000c13027812 */ /* 0x000fe400078ef802 */
[----:B------:R-:W-:Y:S01]  /*4650*/  PRMT R0, R0, 0x6540, R3 ;  /* 0x0000654000007816 */ /* 0x000fe20000000003 */
[----:B------:R-:W-:Y:S01]  /*4660*/  STS.128 [R17+0x10], R8 ;  /* 0x0000100811007388 */ /* 0x000fe20000000c00 */
[----:B0-----:R-:W-:Y:S02]  /*4670*/  SHF.L.U32 R28, R36, 0x2, RZ ;  /* 0x00000002241c7819 */ /* 0x001fe400000006ff */
[----:B------:R-:W-:Y:S01]  /*4680*/  ISETP.GE.AND P0, PT, R2, 0x10, PT ;  /* 0x000000100200780c */ /* 0x000fe20003f06270 */
[----:B------:R0:W-:Y:S01]  /*4690*/  STS.128 [R17+0x20], R12 ;  /* 0x0000200c11007388 */ /* 0x0001e20000000c00 */
[----:B------:R-:W-:-:S02]  /*46a0*/  LOP3.LUT R28, R28, 0x3fc, RZ, 0xc0, !PT ;  /* 0x000003fc1c1c7812 */ /* 0x000fc400078ec0ff */
[----:B------:R-:W-:Y:S01]  /*46b0*/  SHF.L.U32 R19, R2, 0xa, RZ ;  /* 0x0000000a02137819 */ /* 0x000fe200000006ff */
[----:B------:R2:W-:Y:S01]  /*46c0*/  STS.128 [R17+0x30], R20 ;  /* 0x0000301411007388 */ /* 0x0005e20000000c00 */
[----:B------:R-:W-:Y:S02]  /*46d0*/  LOP3.LUT R18, R28, 0x400, RZ, 0xfc, !PT ;  /* 0x000004001c127812 */ /* 0x000fe400078efcff */
[----:B------:R-:W-:Y:S02]  /*46e0*/  LOP3.LUT R3, R0, 0x40, RZ, 0xfc, !PT ;  /* 0x0000004000037812 */ /* 0x000fe400078efcff */
[----:B-1----:R-:W-:Y:S02]  /*46f0*/  LOP3.LUT R5, R28, 0x800, RZ, 0xfc, !PT ;  /* 0x000008001c057812 */ /* 0x002fe400078efcff */
[----:B------:R-:W-:Y:S02]  /*4700*/  LOP3.LUT R4, R16, 0xfc, RZ, 0xc0, !PT ;  /* 0x000000fc10047812 */ /* 0x000fe400078ec0ff */
[----:B------:R-:W-:-:S02]  /*4710*/  LOP3.LUT R18, R18, 0x7f0, RZ, 0xc0, !PT ;  /* 0x000007f012127812 */ /* 0x000fc400078ec0ff */
[----:B------:R-:W-:Y:S01]  /*4720*/  LOP3.LUT R6, R5, 0xbf0, RZ, 0xc0, !PT ;  /* 0x00000bf005067812 */ /* 0x000fe200078ec0ff */
[----:B0-----:R-:W0:Y:S01]  /*4730*/  LDC.64 R12, c[0x0][0x238] ;  /* 0x00008e00ff0c7b82 */ /* 0x001e220000000a00 */
[----:B------:R-:W-:Y:S02]  /*4740*/  LEA R5, R4, UR5, 0x2 ;  /* 0x0000000504057c11 */ /* 0x000fe4000f8e10ff */
[----:B------:R-:W-:Y:S02]  /*4750*/  IADD3 R7, R18, UR5, RZ ;  /* 0x0000000512077c10 */ /* 0x000fe4000fffe0ff */
[----:B------:R-:W-:Y:S02]  /*4760*/  IADD3 R9, R6, UR5, RZ ;  /* 0x0000000506097c10 */ /* 0x000fe4000fffe0ff */
[C---:B------:R-:W-:Y:S01]  /*4770*/  LEA R24, R28.reuse, R5, 0x2 ;  /* 0x000000051c187211 */ /* 0x040fe200078e10ff */
[----:B------:R-:W-:Y:S01]  /*4780*/  BAR.SYNC.DEFER_BLOCKING 0x0 ;  /* 0x0000000000007b1d */ /* 0x000fe20000010000 */
[----:B------:R-:W-:-:S02]  /*4790*/  LEA R8, R28, R7, 0x2 ;  /* 0x000000071c087211 */ /* 0x000fc400078e10ff */
[----:B------:R-:W-:Y:S02]  /*47a0*/  LEA R4, R28, R9, 0x2 ;  /* 0x000000091c047211 */ /* 0x000fe400078e10ff */
[C---:B------:R-:W-:Y:S02]  /*47b0*/  LOP3.LUT R2, R0.reuse, 0x80, RZ, 0xfc, !PT ;  /* 0x0000008000027812 */ /* 0x040fe400078efcff */
[C---:B------:R-:W-:Y:S02]  /*47c0*/  LOP3.LUT R18, R0.reuse, 0xc0, RZ, 0xfc, !PT ;  /* 0x000000c000127812 */ /* 0x040fe400078efcff */
[----:B------:R-:W-:Y:S02]  /*47d0*/  ISETP.LT.AND P3, PT, R0, 0x400, !P0 ;  /* 0x000004000000780c */ /* 0x000fe40004761270 */
[----:B------:R-:W-:Y:S02]  /*47e0*/  ISETP.LT.AND P2, PT, R3, 0x400, !P0 ;  /* 0x000004000300780c */ /* 0x000fe40004741270 */
[----:B------:R-:W-:-:S02]  /*47f0*/  ISETP.LT.AND P1, PT, R2, 0x400, !P0 ;  /* 0x000004000200780c */ /* 0x000fc40004721270 */
[-C--:B------:R-:W-:Y:S02]  /*4800*/  LEA R15, R0, R19.reuse, 0x2 ;  /* 0x00000013000f7211 */ /* 0x080fe400078e10ff */
[----:B------:R-:W-:Y:S02]  /*4810*/  ISETP.LT.AND P0, PT, R18, 0x400, !P0 ;  /* 0x000004001200780c */ /* 0x000fe40004701270 */
[-C--:B--2---:R-:W-:Y:S02]  /*4820*/  LEA R17, R3, R19.reuse, 0x2 ;  /* 0x0000001303117211 */ /* 0x084fe400078e10ff */
[----:B------:R-:W-:Y:S01]  /*4830*/  LEA R21, R2, R19, 0x2 ;  /* 0x0000001302157211 */ /* 0x000fe200078e10ff */
[--C-:B0-----:R-:W-:Y:S01]  /*4840*/  IMAD.WIDE R2, R15, 0x4, R12.reuse ;  /* 0x000000040f027825 */ /* 0x101fe200078e020c */
[----:B------:R-:W-:Y:S01]  /*4850*/  LOP3.LUT R0, R28, 0xc00, RZ, 0xfc, !PT ;  /* 0x00000c001c007812 */ /* 0x000fe200078efcff */
[----:B------:R-:W0:Y:S02]  /*4860*/  LDS.128 R24, [R24] ;  /* 0x0000000018187984 */ /* 0x000e240000000c00 */
[--C-:B------:R-:W-:Y:S01]  /*4870*/  IMAD.WIDE R14, R17, 0x4, R12.reuse ;  /* 0x00000004110e7825 */ /* 0x100fe200078e020c */
[----:B------:R-:W-:Y:S01]  /*4880*/  LOP3.LUT R0, R0, 0xff0, RZ, 0xc0, !PT ;  /* 0x00000ff000007812 */ /* 0x000fe200078ec0ff */
[----:B------:R-:W1:Y:S02]  /*4890*/  LDS.128 R8, [R8+0x1000] ;  /* 0x0010000008087984 */ /* 0x000e640000000c00 */
[----:B------:R-:W-:Y:S01]  /*48a0*/  IMAD.WIDE R16, R21, 0x4, R12 ;  /* 0x0000000415107825 */ /* 0x000fe200078e020c */
[----:B------:R-:W-:Y:S01]  /*48b0*/  IADD3 R23, R0, UR5, RZ ;  /* 0x0000000500177c10 */ /* 0x000fe2000fffe0ff */
[----:B------:R-:W2:Y:S03]  /*48c0*/  LDS.128 R4, [R4+0x2000] ;  /* 0x0020000004047984 */ /* 0x000ea60000000c00 */
[----:B------:R-:W-:Y:S01]  /*48d0*/  LEA R23, R28, R23, 0x2 ;  /* 0x000000171c177211 */ /* 0x000fe200078e10ff */
[----:B0-----:R0:W-:Y:S04]  /*48e0*/  @P3 STG.E.128 desc[UR8][R2.64], R24 ;  /* 0x0000001802003986 */ /* 0x0011e8000c101d08 */
[----:B-1----:R0:W-:Y:S04]  /*48f0*/  @P2 STG.E.128 desc[UR8][R14.64], R8 ;  /* 0x000000080e002986 */ /* 0x0021e8000c101d08 */
[----:B--2---:R0:W-:Y:S01]  /*4900*/  @P1 STG.E.128 desc[UR8][R16.64], R4 ;  /* 0x0000000410001986 */ /* 0x0041e2000c101d08 */
[----:B------:R-:W-:Y:S05]  /*4910*/  @!P0 EXIT ;  /* 0x000000000000894d */ /* 0x000fea0003800000 */
[----:B------:R-:W0:Y:S01]  /*4920*/  LDS.128 R20, [R23+0x3000] ;  /* 0x0030000017147984 */ /* 0x000e220000000c00 */
[----:B------:R-:W-:-:S05]  /*4930*/  LEA R19, R18, R19, 0x2 ;  /* 0x0000001312137211 */ /* 0x000fca00078e10ff */
[----:B------:R-:W-:-:S05]  /*4940*/  IMAD.WIDE R12, R19, 0x4, R12 ;  /* 0x00000004130c7825 */ /* 0x000fca00078e020c */
[----:B0-----:R-:W-:Y:S01]  /*4950*/  STG.E.128 desc[UR8][R12.64], R20 ;  /* 0x000000140c007986 */ /* 0x001fe2000c101d08 */
[----:B------:R-:W-:Y:S05]  /*4960*/  EXIT ;  /* 0x000000000000794d */ /* 0x000fea0003800000 */
.L_x_80:
[----:B------:R-:W-:-:S00]  /*4970*/  BRA `(.L_x_80) ;  /* 0xfffffffc00fc7947 */ /* 0x000fc0000383ffff */
[----:B------:R-:W-:-:S00]  /*4980*/  NOP ;  /* 0x0000000000007918 */ /* 0x000fc00000000000 */
[----:B------:R-:W-:-:S00]  /*4990*/  NOP ;  /* 0x0000000000007918 */ /* 0x000fc00000000000 */
[----:B------:R-:W-:-:S00]  /*49a0*/  NOP ;  /* 0x0000000000007918 */ /* 0x000fc00000000000 */
[----:B------:R-:W-:-:S00]  /*49b0*/  NOP ;  /* 0x0000000000007918 */ /* 0x000fc00000000000 */
[----:B------:R-:W-:-:S00]  /*49c0*/  NOP ;  /* 0x0000000000007918 */ /* 0x000fc00000000000 */
[----:B------:R-:W-:-:S00]  /*49d0*/  NOP ;  /* 0x0000000000007918 */ /* 0x000fc00000000000 */
[----:B------:R-:W-:-:S00]  /*49e0*/  NOP ;  /* 0x0000000000007918 */ /* 0x000fc00000000000 */
[----:B------:R-:W-:-:S00]  /*49f0*/  NOP ;  /* 0x0000000000007918 */ /* 0x000fc00000000000 */
.L_x_81:


//--------------------- .nv.global.init           --------------------------
	.section	.nv.global.init,"aw",@progbits
.nv.global.init:
	.type		_$_str,@object
	.size		_$_str,(_$_str_$_2 - _$_str)
_$_str:
        /*0000*/ 	.byte	0x5f, 0x5f, 0x43, 0x55, 0x44, 0x41, 0x5f, 0x46, 0x54, 0x5a, 0x00
	.type		_$_str_$_2,@object
	.size		_$_str_$_2,(.L_1 - _$_str_$_2)
_$_str_$_2:
        /*000b*/ 	.byte	0x5f, 0x5f, 0x43, 0x55, 0x44, 0x41, 0x5f, 0x50, 0x52, 0x45, 0x43, 0x5f, 0x53, 0x51, 0x52, 0x54
        /*001b*/ 	.byte	0x00
.L_1:


//--------------------- .nv.shared.triton_poi_fused__native_batch_norm_legit_no_training_mul_softplus_tanh_41 --------------------------
	.section	.nv.shared.triton_poi_fused__native_batch_norm_legit_no_training_mul_softplus_tanh_41,"aw",@nobits
	.sectionflags	@""
	.align	16
	.zero		1024


//--------------------- .nv.constant0.triton_poi_fused__native_batch_norm_legit_no_training_mul_softplus_tanh_41 --------------------------
	.section	.nv.constant0.triton_poi_fused__native_batch_norm_legit_no_training_mul_softplus_tanh_41,"a",@progbits
	.sectionflags	@""
	.align	4
.nv.constant0.triton_poi_fused__native_batch_norm_legit_no_training_mul_softplus_tanh_41:
	.zero		584
